	.target	sm_100a

	.elftype	@"ET_EXEC"


//--------------------- .note.nv.tkinfo           --------------------------
	.section	.note.nv.tkinfo,"",@"SHT_NOTE"
	.sectionflags	@"SHF_NOTE_NV_TKINFO"
	.tkinfo
        /*0018*/ 	.word	0x00000002
        /*0030*/ 	.string	""
        /*0030*/ 	.string	"ptxas"
        /*0030*/ 	.string	"Cuda compilation tools, release 13.0, V13.0.88"
        /*0030*/ 	.string	"Build cuda_13.0.r13.0/compiler.36424714_0"
        /*0030*/ 	.string	"-arch sm_100a -m 64 "



//--------------------- .note.nv.cuinfo           --------------------------
	.section	.note.nv.cuinfo,"",@"SHT_NOTE"
	.sectionflags	@"SHF_NOTE_NV_CUINFO"
        /*0018*/ 	.short	0x0002
        /*001a*/ 	.short	0x0064
        /*001c*/ 	.short	0x0082
	.zero		2


//--------------------- .nv.info                  --------------------------
	.section	.nv.info,"",@"SHT_CUDA_INFO"
	.align	4


	//----- nvinfo : EIATTR_REGCOUNT
	.align		4
        /*0000*/ 	.byte	0x04, 0x2f
        /*0002*/ 	.short	(.L_19 - .L_18)
	.align		4
.L_18:
        /*0004*/ 	.word	index@(_ZN7cutlass13device_kernelINS_4gemm6kernel13GemmUniversalIN4cute5tupleIJiiiiEEENS1_10collective13CollectiveMmaINS1_35MainloopSm100TmaUmmaWarpSpecializedILi4ELi2ELi4ENS5_IJNS4_1CILi1EEESB_SB_EEEEENS5_IJNSA_ILi128EEESE_SE_EEEaNS5_IJlSB_lEEEaSG_NS4_8TiledMMAINS4_8MMA_AtomIJNS4_15SM100_MMA_S8_SSIaaiLi128ELi128ELNS4_4UMMA5MajorE0ELSL_0ELNSK_8SaturateE0EEEEEENS4_6LayoutISC_NS5_IJNSA_ILi0EEESQ_SQ_EEEEENS5_IJNS4_10UnderscoreEST_ST_EEEEENS4_13SM90_TMA_LOADENS4_14ComposedLayoutINS4_7SwizzleILi3ELi4ELi3EEENS4_18smem_ptr_flag_bitsILi8EEENSP_INS5_IJNSA_ILi8EEESE_EEENS5_IJSE_SB_EEEEEEEvNS4_8identityESW_S16_vS17_EENS_8epilogue10collective18CollectiveEpilogueINS19_23Sm100TmaWarpSpecializedILi2ELi2ELi64ELb0ELb0EEEJSF_NS5_IJNSP_ISE_SB_EENSP_INSA_ILi64EEESB_EEEEEaSG_aSG_NS19_6fusion15FusionCallbacksIS1D_NS1I_17LinearCombinationIaiaiLNS_15FloatRoundStyleE2EEESF_S1H_JEEENS4_5SM1004TMEM4LOAD26SM100_TMEM_LOAD_32dp32b64xESW_NSX_INSY_ILi2ELi4ELi3EEES11_NSP_INS5_IJS12_S1F_EEENS5_IJS1F_SB_EEEEEEENS4_39AutoVectorizingCopyWithAssumedAlignmentILi128EEENS4_14SM90_TMA_STOREES1W_S1Y_S1Y_EEEvvEEEEvNT_6ParamsE)
        /*0008*/ 	.word	0x000000af


	//----- nvinfo : EIATTR_FRAME_SIZE
	.align		4
.L_19:
        /*000c*/ 	.byte	0x04, 0x11
        /*000e*/ 	.short	(.L_21 - .L_20)
	.align		4
.L_20:
        /*0010*/ 	.word	index@($__internal_2_$__cuda_sm10x_tcgen05_guardrail_trap_unallocated_columns_being_dealloced)
        /*0014*/ 	.word	0x00000000


	//----- nvinfo : EIATTR_FRAME_SIZE
	.align		4
.L_21:
        /*0018*/ 	.byte	0x04, 0x11
        /*001a*/ 	.short	(.L_23 - .L_22)
	.align		4
.L_22:
        /*001c*/ 	.word	index@($__internal_1_$__cuda_sm10x_tcgen05_guardrail_trap_phase_invalid_during_alloc)
        /*0020*/ 	.word	0x00000000


	//----- nvinfo : EIATTR_FRAME_SIZE
	.align		4
.L_23:
        /*0024*/ 	.byte	0x04, 0x11
        /*0026*/ 	.short	(.L_25 - .L_24)
	.align		4
.L_24:
        /*0028*/ 	.word	index@($__internal_0_$__cuda_sm10x_tcgen05_guardrail_trap_col_being_dealloced_not_returned_by_alloc)
        /*002c*/ 	.word	0x00000000


	//----- nvinfo : EIATTR_FRAME_SIZE
	.align		4
.L_25:
        /*0030*/ 	.byte	0x04, 0x11
        /*0032*/ 	.short	(.L_27 - .L_26)
	.align		4
.L_26:
        /*0034*/ 	.word	index@(_ZN7cutlass13device_kernelINS_4gemm6kernel13GemmUniversalIN4cute5tupleIJiiiiEEENS1_10collective13CollectiveMmaINS1_35MainloopSm100TmaUmmaWarpSpecializedILi4ELi2ELi4ENS5_IJNS4_1CILi1EEESB_SB_EEEEENS5_IJNSA_ILi128EEESE_SE_EEEaNS5_IJlSB_lEEEaSG_NS4_8TiledMMAINS4_8MMA_AtomIJNS4_15SM100_MMA_S8_SSIaaiLi128ELi128ELNS4_4UMMA5MajorE0ELSL_0ELNSK_8SaturateE0EEEEEENS4_6LayoutISC_NS5_IJNSA_ILi0EEESQ_SQ_EEEEENS5_IJNS4_10UnderscoreEST_ST_EEEEENS4_13SM90_TMA_LOADENS4_14ComposedLayoutINS4_7SwizzleILi3ELi4ELi3EEENS4_18smem_ptr_flag_bitsILi8EEENSP_INS5_IJNSA_ILi8EEESE_EEENS5_IJSE_SB_EEEEEEEvNS4_8identityESW_S16_vS17_EENS_8epilogue10collective18CollectiveEpilogueINS19_23Sm100TmaWarpSpecializedILi2ELi2ELi64ELb0ELb0EEEJSF_NS5_IJNSP_ISE_SB_EENSP_INSA_ILi64EEESB_EEEEEaSG_aSG_NS19_6fusion15FusionCallbacksIS1D_NS1I_17LinearCombinationIaiaiLNS_15FloatRoundStyleE2EEESF_S1H_JEEENS4_5SM1004TMEM4LOAD26SM100_TMEM_LOAD_32dp32b64xESW_NSX_INSY_ILi2ELi4ELi3EEES11_NSP_INS5_IJS12_S1F_EEENS5_IJS1F_SB_EEEEEEENS4_39AutoVectorizingCopyWithAssumedAlignmentILi128EEENS4_14SM90_TMA_STOREES1W_S1Y_S1Y_EEEvvEEEEvNT_6ParamsE)
        /*0038*/ 	.word	0x00000000


	//----- nvinfo : EIATTR_MIN_STACK_SIZE
	.align		4
.L_27:
        /*003c*/ 	.byte	0x04, 0x12
        /*003e*/ 	.short	(.L_29 - .L_28)
	.align		4
.L_28:
        /*0040*/ 	.word	index@(_ZN7cutlass13device_kernelINS_4gemm6kernel13GemmUniversalIN4cute5tupleIJiiiiEEENS1_10collective13CollectiveMmaINS1_35MainloopSm100TmaUmmaWarpSpecializedILi4ELi2ELi4ENS5_IJNS4_1CILi1EEESB_SB_EEEEENS5_IJNSA_ILi128EEESE_SE_EEEaNS5_IJlSB_lEEEaSG_NS4_8TiledMMAINS4_8MMA_AtomIJNS4_15SM100_MMA_S8_SSIaaiLi128ELi128ELNS4_4UMMA5MajorE0ELSL_0ELNSK_8SaturateE0EEEEEENS4_6LayoutISC_NS5_IJNSA_ILi0EEESQ_SQ_EEEEENS5_IJNS4_10UnderscoreEST_ST_EEEEENS4_13SM90_TMA_LOADENS4_14ComposedLayoutINS4_7SwizzleILi3ELi4ELi3EEENS4_18smem_ptr_flag_bitsILi8EEENSP_INS5_IJNSA_ILi8EEESE_EEENS5_IJSE_SB_EEEEEEEvNS4_8identityESW_S16_vS17_EENS_8epilogue10collective18CollectiveEpilogueINS19_23Sm100TmaWarpSpecializedILi2ELi2ELi64ELb0ELb0EEEJSF_NS5_IJNSP_ISE_SB_EENSP_INSA_ILi64EEESB_EEEEEaSG_aSG_NS19_6fusion15FusionCallbacksIS1D_NS1I_17LinearCombinationIaiaiLNS_15FloatRoundStyleE2EEESF_S1H_JEEENS4_5SM1004TMEM4LOAD26SM100_TMEM_LOAD_32dp32b64xESW_NSX_INSY_ILi2ELi4ELi3EEES11_NSP_INS5_IJS12_S1F_EEENS5_IJS1F_SB_EEEEEEENS4_39AutoVectorizingCopyWithAssumedAlignmentILi128EEENS4_14SM90_TMA_STOREES1W_S1Y_S1Y_EEEvvEEEEvNT_6ParamsE)
        /*0044*/ 	.word	0x00000000
.L_29:


//--------------------- .nv.compat                --------------------------
	.section	.nv.compat,"",@"SHT_CUDA_COMPAT_INFO"
	.align	4
        /*0000*/ 	.byte	0x02, 0x09, 0x01, 0x00, 0x02, 0x02, 0x03, 0x00, 0x02, 0x05, 0x06, 0x00, 0x03, 0x07, 0x01, 0x01
        /*0010*/ 	.byte	0x02, 0x03, 0x01, 0x00, 0x02, 0x06, 0x01, 0x00, 0x04, 0x0b, 0x08, 0x00, 0x01, 0x00, 0x00, 0x00
        /*0020*/ 	.byte	0x00, 0x00, 0x00, 0x00


//--------------------- .nv.info._ZN7cutlass13device_kernelINS_4gemm6kernel13GemmUniversalIN4cute5tupleIJiiiiEEENS1_10collective13CollectiveMmaINS1_35MainloopSm100TmaUmmaWarpSpecializedILi4ELi2ELi4ENS5_IJNS4_1CILi1EEESB_SB_EEEEENS5_IJNSA_ILi128EEESE_SE_EEEaNS5_IJlSB_lEEEaSG_NS4_8TiledMMAINS4_8MMA_AtomIJNS4_15SM100_MMA_S8_SSIaaiLi128ELi128ELNS4_4UMMA5MajorE0ELSL_0ELNSK_8SaturateE0EEEEEENS4_6LayoutISC_NS5_IJNSA_ILi0EEESQ_SQ_EEEEENS5_IJNS4_10UnderscoreEST_ST_EEEEENS4_13SM90_TMA_LOADENS4_14ComposedLayoutINS4_7SwizzleILi3ELi4ELi3EEENS4_18smem_ptr_flag_bitsILi8EEENSP_INS5_IJNSA_ILi8EEESE_EEENS5_IJSE_SB_EEEEEEEvNS4_8identityESW_S16_vS17_EENS_8epilogue10collective18CollectiveEpilogueINS19_23Sm100TmaWarpSpecializedILi2ELi2ELi64ELb0ELb0EEEJSF_NS5_IJNSP_ISE_SB_EENSP_INSA_ILi64EEESB_EEEEEaSG_aSG_NS19_6fusion15FusionCallbacksIS1D_NS1I_17LinearCombinationIaiaiLNS_15FloatRoundStyleE2EEESF_S1H_JEEENS4_5SM1004TMEM4LOAD26SM100_TMEM_LOAD_32dp32b64xESW_NSX_INSY_ILi2ELi4ELi3EEES11_NSP_INS5_IJS12_S1F_EEENS5_IJS1F_SB_EEEEEEENS4_39AutoVectorizingCopyWithAssumedAlignmentILi128EEENS4_14SM90_TMA_STOREES1W_S1Y_S1Y_EEEvvEEEEvNT_6ParamsE --------------------------
	.section	.nv.info._ZN7cutlass13device_kernelINS_4gemm6kernel13GemmUniversalIN4cute5tupleIJiiiiEEENS1_10collective13CollectiveMmaINS1_35MainloopSm100TmaUmmaWarpSpecializedILi4ELi2ELi4ENS5_IJNS4_1CILi1EEESB_SB_EEEEENS5_IJNSA_ILi128EEESE_SE_EEEaNS5_IJlSB_lEEEaSG_NS4_8TiledMMAINS4_8MMA_AtomIJNS4_15SM100_MMA_S8_SSIaaiLi128ELi128ELNS4_4UMMA5MajorE0ELSL_0ELNSK_8SaturateE0EEEEEENS4_6LayoutISC_NS5_IJNSA_ILi0EEESQ_SQ_EEEEENS5_IJNS4_10UnderscoreEST_ST_EEEEENS4_13SM90_TMA_LOADENS4_14ComposedLayoutINS4_7SwizzleILi3ELi4ELi3EEENS4_18smem_ptr_flag_bitsILi8EEENSP_INS5_IJNSA_ILi8EEESE_EEENS5_IJSE_SB_EEEEEEEvNS4_8identityESW_S16_vS17_EENS_8epilogue10collective18CollectiveEpilogueINS19_23Sm100TmaWarpSpecializedILi2ELi2ELi64ELb0ELb0EEEJSF_NS5_IJNSP_ISE_SB_EENSP_INSA_ILi64EEESB_EEEEEaSG_aSG_NS19_6fusion15FusionCallbacksIS1D_NS1I_17LinearCombinationIaiaiLNS_15FloatRoundStyleE2EEESF_S1H_JEEENS4_5SM1004TMEM4LOAD26SM100_TMEM_LOAD_32dp32b64xESW_NSX_INSY_ILi2ELi4ELi3EEES11_NSP_INS5_IJS12_S1F_EEENS5_IJS1F_SB_EEEEEEENS4_39AutoVectorizingCopyWithAssumedAlignmentILi128EEENS4_14SM90_TMA_STOREES1W_S1Y_S1Y_EEEvvEEEEvNT_6ParamsE,"",@"SHT_CUDA_INFO"
	.sectionflags	@""
	.align	4


	//----- nvinfo : EIATTR_CUDA_API_VERSION
	.align		4
        /*0000*/ 	.byte	0x04, 0x37
        /*0002*/ 	.short	(.L_31 - .L_30)
.L_30:
        /*0004*/ 	.word	0x00000082


	//----- nvinfo : EIATTR_KPARAM_INFO
	.align		4
.L_31:
        /*0008*/ 	.byte	0x04, 0x17
        /*000a*/ 	.short	(.L_33 - .L_32)
.L_32:
        /*000c*/ 	.word	0x00000000
        /*0010*/ 	.short	0x0000
        /*0012*/ 	.short	0x0000
        /*0014*/ 	.byte	0x00, 0xf0, 0x01, 0x20


	//----- nvinfo : EIATTR_AT_ENTRY_FRAGMENTS
	.align		4
.L_33:
        /*0018*/ 	.byte	0x04, 0x4f
        /*001a*/ 	.short	(.L_35 - .L_34)


	//   ....[0]....
.L_34:
        /*001c*/ 	.word	0x00000006


	//----- nvinfo : EIATTR_RESERVED_SMEM_USED
	.align		4
.L_35:
        /*0020*/ 	.byte	0x01, 0x41
	.zero		2


	//----- nvinfo : EIATTR_SPARSE_MMA_MASK
	.align		4
        /*0024*/ 	.byte	0x03, 0x50
        /*0026*/ 	.short	0x0000


	//----- nvinfo : EIATTR_TCGEN05_1CTA_USED
	.align		4
        /*0028*/ 	.byte	0x01, 0x51
	.zero		2


	//----- nvinfo : EIATTR_MAXREG_COUNT
	.align		4
        /*002c*/ 	.byte	0x03, 0x1b
        /*002e*/ 	.short	0x00ff


	//----- nvinfo : EIATTR_NUM_BARRIERS
	.align		4
        /*0030*/ 	.byte	0x02, 0x4c
        /*0032*/ 	.byte	0x07
	.zero		1


	//----- nvinfo : EIATTR_EXTERNS
	.align		4
        /*0034*/ 	.byte	0x04, 0x0f
        /*0036*/ 	.short	(.L_37 - .L_36)


	//   ....[0]....
	.align		4
.L_36:
        /*0038*/ 	.word	index@(__assertfail)


	//----- nvinfo : EIATTR_MERCURY_ISA_VERSION
	.align		4
.L_37:
        /*003c*/ 	.byte	0x03, 0x5f
        /*003e*/ 	.short	0x0101


	//----- nvinfo : EIATTR_INT_WARP_WIDE_INSTR_OFFSETS
	.align		4
        /*0040*/ 	.byte	0x04, 0x31
        /*0042*/ 	.short	(.L_39 - .L_38)


	//   ....[0]....
.L_38:
        /*0044*/ 	.word	0x00001d90


	//   ....[1]....
        /*0048*/ 	.word	0x000037e0


	//   ....[2]....
        /*004c*/ 	.word	0x00003800


	//   ....[3]....
        /*0050*/ 	.word	0x00003830


	//   ....[4]....
        /*0054*/ 	.word	0x00004160


	//   ....[5]....
        /*0058*/ 	.word	0x000041d0


	//   ....[6]....
        /*005c*/ 	.word	0x000043b0


	//   ....[7]....
        /*0060*/ 	.word	0x00004510


	//----- nvinfo : EIATTR_COOP_GROUP_MASK_REGIDS
	.align		4
.L_39:
        /*0064*/ 	.byte	0x04, 0x29
        /*0066*/ 	.short	(.L_41 - .L_40)


	//   ....[0]....
.L_40:
        /*0068*/ 	.word	0xffffffff


	//   ....[1]....
        /*006c*/ 	.word	0xffffffff


	//   ....[2]....
        /*0070*/ 	.word	0xffffffff


	//   ....[3]....
        /*0074*/ 	.word	0xffffffff


	//   ....[4]....
        /*0078*/ 	.word	0xffffffff


	//   ....[5]....
        /*007c*/ 	.word	0xffffffff


	//   ....[6]....
        /*0080*/ 	.word	0xffffffff


	//   ....[7]....
        /*0084*/ 	.word	0xffffffff


	//   ....[8]....
        /*0088*/ 	.word	0xffffffff


	//   ....[9]....
        /*008c*/ 	.word	0xffffffff


	//   ....[10]....
        /*0090*/ 	.word	0xffffffff


	//   ....[11]....
        /*0094*/ 	.word	0xffffffff


	//   ....[12]....
        /*0098*/ 	.word	0xffffffff


	//----- nvinfo : EIATTR_COOP_GROUP_INSTR_OFFSETS
	.align		4
.L_41:
        /*009c*/ 	.byte	0x04, 0x28
        /*009e*/ 	.short	(.L_43 - .L_42)


	//   ....[0]....
.L_42:
        /*00a0*/ 	.word	0x00000090


	//   ....[1]....
        /*00a4*/ 	.word	0x000004d0


	//   ....[2]....
        /*00a8*/ 	.word	0x00000640


	//   ....[3]....
        /*00ac*/ 	.word	0x000007a0


	//   ....[4]....
        /*00b0*/ 	.word	0x000008a0


	//   ....[5]....
        /*00b4*/ 	.word	0x00000a10


	//   ....[6]....
        /*00b8*/ 	.word	0x00000bb0


	//   ....[7]....
        /*00bc*/ 	.word	0x00001c70


	//   ....[8]....
        /*00c0*/ 	.word	0x00002a50


	//   ....[9]....
        /*00c4*/ 	.word	0x00002c60


	//   ....[10]....
        /*00c8*/ 	.word	0x00002c90


	//   ....[11]....
        /*00cc*/ 	.word	0x000036c0


	//   ....[12]....
        /*00d0*/ 	.word	0x000038f0


	//----- nvinfo : EIATTR_VRC_CTA_INIT_COUNT
	.align		4
.L_43:
        /*00d4*/ 	.byte	0x02, 0x4a
        /*00d6*/ 	.byte	0x80
	.zero		1


	//----- nvinfo : EIATTR_SYSCALL_OFFSETS
	.align		4
        /*00d8*/ 	.byte	0x04, 0x46
        /*00da*/ 	.short	(.L_45 - .L_44)


	//   ....[0]....
.L_44:
        /*00dc*/ 	.word	0x00004f50


	//   ....[1]....
        /*00e0*/ 	.word	0x00005090


	//   ....[2]....
        /*00e4*/ 	.word	0x000058f0


	//   ....[3]....
        /*00e8*/ 	.word	0x00006ef0


	//----- nvinfo : EIATTR_MBARRIER_INSTR_OFFSETS
	.align		4
.L_45:
        /*00ec*/ 	.byte	0x04, 0x39
        /*00ee*/ 	.short	(.L_47 - .L_46)


	//   ....[0]....
.L_46:
        /*00f0*/ 	.word	0x000005b0
        /*00f4*/ 	.word	0x000000ff
        /*00f8*/ 	.word	0x00000000
        /*00fc*/ 	.short	0x0100
        /*00fe*/ 	.byte	0x05
	.zero		1


	//   ....[1]....
        /*0100*/ 	.word	0x000005c0
        /*0104*/ 	.word	0x000000ff
        /*0108*/ 	.word	0x00000020
        /*010c*/ 	.short	0x0100
        /*010e*/ 	.byte	0x05
	.zero		1


	//   ....[2]....
        /*0110*/ 	.word	0x000005d0
        /*0114*/ 	.word	0x000000ff
        /*0118*/ 	.word	0x00000008
        /*011c*/ 	.short	0x0100
        /*011e*/ 	.byte	0x05
	.zero		1


	//   ....[3]....
        /*0120*/ 	.word	0x000005e0
        /*0124*/ 	.word	0x000000ff
        /*0128*/ 	.word	0x00000028
        /*012c*/ 	.short	0x0100
        /*012e*/ 	.byte	0x05
	.zero		1


	//   ....[4]....
        /*0130*/ 	.word	0x000005f0
        /*0134*/ 	.word	0x000000ff
        /*0138*/ 	.word	0x00000010
        /*013c*/ 	.short	0x0100
        /*013e*/ 	.byte	0x05
	.zero		1


	//   ....[5]....
        /*0140*/ 	.word	0x00000600
        /*0144*/ 	.word	0x000000ff
        /*0148*/ 	.word	0x00000030
        /*014c*/ 	.short	0x0100
        /*014e*/ 	.byte	0x05
	.zero		1


	//   ....[6]....
        /*0150*/ 	.word	0x00000610
        /*0154*/ 	.word	0x000000ff
        /*0158*/ 	.word	0x00000018
        /*015c*/ 	.short	0x0100
        /*015e*/ 	.byte	0x05
	.zero		1


	//   ....[7]....
        /*0160*/ 	.word	0x00000620
        /*0164*/ 	.word	0x000000ff
        /*0168*/ 	.word	0x00000038
        /*016c*/ 	.short	0x0100
        /*016e*/ 	.byte	0x05
	.zero		1


	//   ....[8]....
        /*0170*/ 	.word	0x00000750
        /*0174*/ 	.word	0x000000ff
        /*0178*/ 	.word	0x00000040
        /*017c*/ 	.short	0x0100
        /*017e*/ 	.byte	0x07
	.zero		1


	//   ....[9]....
        /*0180*/ 	.word	0x00000760
        /*0184*/ 	.word	0x000000ff
        /*0188*/ 	.word	0x00000050
        /*018c*/ 	.short	0x0100
        /*018e*/ 	.byte	0x07
	.zero		1


	//   ....[10]....
        /*0190*/ 	.word	0x00000770
        /*0194*/ 	.word	0x000000ff
        /*0198*/ 	.word	0x00000048
        /*019c*/ 	.short	0x0100
        /*019e*/ 	.byte	0x07
	.zero		1


	//   ....[11]....
        /*01a0*/ 	.word	0x00000780
        /*01a4*/ 	.word	0x000000ff
        /*01a8*/ 	.word	0x00000058
        /*01ac*/ 	.short	0x0100
        /*01ae*/ 	.byte	0x07
	.zero		1


	//   ....[12]....
        /*01b0*/ 	.word	0x00000870
        /*01b4*/ 	.word	0x000000ff
        /*01b8*/ 	.word	0x00000060
        /*01bc*/ 	.short	0x0100
        /*01be*/ 	.byte	0x05
	.zero		1


	//   ....[13]....
        /*01c0*/ 	.word	0x00000880
        /*01c4*/ 	.word	0x000000ff
        /*01c8*/ 	.word	0x00000068
        /*01cc*/ 	.short	0x0100
        /*01ce*/ 	.byte	0x05
	.zero		1


	//   ....[14]....
        /*01d0*/ 	.word	0x000009c0
        /*01d4*/ 	.word	0x000000ff
        /*01d8*/ 	.word	0x00000070
        /*01dc*/ 	.short	0x0100
        /*01de*/ 	.byte	0x05
	.zero		1


	//   ....[15]....
        /*01e0*/ 	.word	0x000009d0
        /*01e4*/ 	.word	0x000000ff
        /*01e8*/ 	.word	0x00000080
        /*01ec*/ 	.short	0x0100
        /*01ee*/ 	.byte	0x05
	.zero		1


	//   ....[16]....
        /*01f0*/ 	.word	0x000009e0
        /*01f4*/ 	.word	0x000000ff
        /*01f8*/ 	.word	0x00000078
        /*01fc*/ 	.short	0x0100
        /*01fe*/ 	.byte	0x05
	.zero		1


	//   ....[17]....
        /*0200*/ 	.word	0x000009f0
        /*0204*/ 	.word	0x000000ff
        /*0208*/ 	.word	0x00000088
        /*020c*/ 	.short	0x0100
        /*020e*/ 	.byte	0x05
	.zero		1


	//   ....[18]....
        /*0210*/ 	.word	0x00000b20
        /*0214*/ 	.word	0x000000ff
        /*0218*/ 	.word	0x00000090
        /*021c*/ 	.short	0x0100
        /*021e*/ 	.byte	0x07
	.zero		1


	//   ....[19]....
        /*0220*/ 	.word	0x00000b30
        /*0224*/ 	.word	0x000000ff
        /*0228*/ 	.word	0x000000b0
        /*022c*/ 	.short	0x0100
        /*022e*/ 	.byte	0x07
	.zero		1


	//   ....[20]....
        /*0230*/ 	.word	0x00000b40
        /*0234*/ 	.word	0x000000ff
        /*0238*/ 	.word	0x00000098
        /*023c*/ 	.short	0x0100
        /*023e*/ 	.byte	0x07
	.zero		1


	//   ....[21]....
        /*0240*/ 	.word	0x00000b50
        /*0244*/ 	.word	0x000000ff
        /*0248*/ 	.word	0x000000b8
        /*024c*/ 	.short	0x0100
        /*024e*/ 	.byte	0x07
	.zero		1


	//   ....[22]....
        /*0250*/ 	.word	0x00000b60
        /*0254*/ 	.word	0x000000ff
        /*0258*/ 	.word	0x000000a0
        /*025c*/ 	.short	0x0100
        /*025e*/ 	.byte	0x07
	.zero		1


	//   ....[23]....
        /*0260*/ 	.word	0x00000b70
        /*0264*/ 	.word	0x000000ff
        /*0268*/ 	.word	0x000000c0
        /*026c*/ 	.short	0x0100
        /*026e*/ 	.byte	0x07
	.zero		1


	//   ....[24]....
        /*0270*/ 	.word	0x00000b80
        /*0274*/ 	.word	0x000000ff
        /*0278*/ 	.word	0x000000a8
        /*027c*/ 	.short	0x0100
        /*027e*/ 	.byte	0x07
	.zero		1


	//   ....[25]....
        /*0280*/ 	.word	0x00000b90
        /*0284*/ 	.word	0x000000ff
        /*0288*/ 	.word	0x000000c8
        /*028c*/ 	.short	0x0100
        /*028e*/ 	.byte	0x07
	.zero		1


	//   ....[26]....
        /*0290*/ 	.word	0x00000c80
        /*0294*/ 	.word	0x000000ff
        /*0298*/ 	.word	0x000000d0
        /*029c*/ 	.short	0x0100
        /*029e*/ 	.byte	0x05
	.zero		1


	//   ....[27]....
        /*02a0*/ 	.word	0x00000c90
        /*02a4*/ 	.word	0x000000ff
        /*02a8*/ 	.word	0x000000e0
        /*02ac*/ 	.short	0x0100
        /*02ae*/ 	.byte	0x05
	.zero		1


	//   ....[28]....
        /*02b0*/ 	.word	0x00000ca0
        /*02b4*/ 	.word	0x000000ff
        /*02b8*/ 	.word	0x000000d8
        /*02bc*/ 	.short	0x0100
        /*02be*/ 	.byte	0x05
	.zero		1


	//   ....[29]....
        /*02c0*/ 	.word	0x00000cb0
        /*02c4*/ 	.word	0x000000ff
        /*02c8*/ 	.word	0x000000e8
        /*02cc*/ 	.short	0x0100
        /*02ce*/ 	.byte	0x05
	.zero		1


	//   ....[30]....
        /*02d0*/ 	.word	0x00001590
        /*02d4*/ 	.word	0x00000003
        /*02d8*/ 	.word	0x000000e0
        /*02dc*/ 	.short	0x010a
        /*02de*/ 	.byte	0xff
	.zero		1


	//   ....[31]....
        /*02e0*/ 	.word	0x000015c0
        /*02e4*/ 	.word	0x00000003
        /*02e8*/ 	.word	0x000000d0
        /*02ec*/ 	.short	0x0101
        /*02ee*/ 	.byte	0xff
	.zero		1


	//   ....[32]....
        /*02f0*/ 	.word	0x00001690
        /*02f4*/ 	.word	0x000000ff
        /*02f8*/ 	.word	0x00000020
        /*02fc*/ 	.short	0x010a
        /*02fe*/ 	.byte	0x08
	.zero		1


	//   ....[33]....
        /*0300*/ 	.word	0x00001730
        /*0304*/ 	.word	0x000000ff
        /*0308*/ 	.word	0x00000020
        /*030c*/ 	.short	0x010a
        /*030e*/ 	.byte	0x21
	.zero		1


	//   ....[34]....
        /*0310*/ 	.word	0x00001890
        /*0314*/ 	.word	0x000000ff
        /*0318*/ 	.word	0x00000020
        /*031c*/ 	.short	0x010a
        /*031e*/ 	.byte	0x08
	.zero		1


	//   ....[35]....
        /*0320*/ 	.word	0x00001980
        /*0324*/ 	.word	0x000000ff
        /*0328*/ 	.word	0x00000068
        /*032c*/ 	.short	0x0101
        /*032e*/ 	.byte	0x04
	.zero		1


	//   ....[36]....
        /*0330*/ 	.word	0x000019a0
        /*0334*/ 	.word	0x000000ff
        /*0338*/ 	.word	0x00000020
        /*033c*/ 	.short	0x010a
        /*033e*/ 	.byte	0x08
	.zero		1


	//   ....[37]....
        /*0340*/ 	.word	0x00001a20
        /*0344*/ 	.word	0x000000ff
        /*0348*/ 	.word	0x00000020
        /*034c*/ 	.short	0x010a
        /*034e*/ 	.byte	0x11
	.zero		1


	//   ....[38]....
        /*0350*/ 	.word	0x00001b80
        /*0354*/ 	.word	0x000000ff
        /*0358*/ 	.word	0x00000020
        /*035c*/ 	.short	0x010a
        /*035e*/ 	.byte	0x08
	.zero		1


	//   ....[39]....
        /*0360*/ 	.word	0x00001ca0
        /*0364*/ 	.word	0x00000002
        /*0368*/ 	.word	0x00000070
        /*036c*/ 	.short	0x010a
        /*036e*/ 	.byte	0xff
	.zero		1


	//   ....[40]....
        /*0370*/ 	.word	0x00001d60
        /*0374*/ 	.word	0x00000002
        /*0378*/ 	.word	0x00000000
        /*037c*/ 	.short	0x0101
        /*037e*/ 	.byte	0xff
	.zero		1


	//   ....[41]....
        /*0380*/ 	.word	0x000022c0
        /*0384*/ 	.word	0x000000ff
        /*0388*/ 	.word	0x00000000
        /*038c*/ 	.short	0x010a
        /*038e*/ 	.byte	0x05
	.zero		1


	//   ....[42]....
        /*0390*/ 	.word	0x00002350
        /*0394*/ 	.word	0x000000ff
        /*0398*/ 	.word	0x00000000
        /*039c*/ 	.short	0x010a
        /*039e*/ 	.byte	0x05
	.zero		1


	//   ....[43]....
        /*03a0*/ 	.word	0x000023e0
        /*03a4*/ 	.word	0x000000ff
        /*03a8*/ 	.word	0x00000000
        /*03ac*/ 	.short	0x010a
        /*03ae*/ 	.byte	0x05
	.zero		1


	//   ....[44]....
        /*03b0*/ 	.word	0x00002480
        /*03b4*/ 	.word	0x00000000
        /*03b8*/ 	.word	0x00000000
        /*03bc*/ 	.short	0x010a
        /*03be*/ 	.byte	0xff
	.zero		1


	//   ....[45]....
        /*03c0*/ 	.word	0x000025a0
        /*03c4*/ 	.word	0x00000000
        /*03c8*/ 	.word	0x000000d0
        /*03cc*/ 	.short	0x010a
        /*03ce*/ 	.byte	0xff
	.zero		1


	//   ....[46]....
        /*03d0*/ 	.word	0x00002600
        /*03d4*/ 	.word	0x00000004
        /*03d8*/ 	.word	0x00000000
        /*03dc*/ 	.short	0x0101
        /*03de*/ 	.byte	0xff
	.zero		1


	//   ....[47]....
        /*03e0*/ 	.word	0x00002620
        /*03e4*/ 	.word	0x000000ff
        /*03e8*/ 	.word	0x00000080
        /*03ec*/ 	.short	0x010a
        /*03ee*/ 	.byte	0x05
	.zero		1


	//   ....[48]....
        /*03f0*/ 	.word	0x00002740
        /*03f4*/ 	.word	0x00000000
        /*03f8*/ 	.word	0x00000070
        /*03fc*/ 	.short	0x010a
        /*03fe*/ 	.byte	0xff
	.zero		1


	//   ....[49]....
        /*0400*/ 	.word	0x00002850
        /*0404*/ 	.word	0x00000000
        /*0408*/ 	.word	0x00000000
        /*040c*/ 	.short	0x0101
        /*040e*/ 	.byte	0xff
	.zero		1


	//   ....[50]....
        /*0410*/ 	.word	0x000028e0
        /*0414*/ 	.word	0x000000ff
        /*0418*/ 	.word	0x00000080
        /*041c*/ 	.short	0x0106
        /*041e*/ 	.byte	0x05
	.zero		1


	//   ....[51]....
        /*0420*/ 	.word	0x00002900
        /*0424*/ 	.word	0x000000ff
        /*0428*/ 	.word	0x00000080
        /*042c*/ 	.short	0x010a
        /*042e*/ 	.byte	0x05
	.zero		1


	//   ....[52]....
        /*0430*/ 	.word	0x00002990
        /*0434*/ 	.word	0x000000ff
        /*0438*/ 	.word	0x00000080
        /*043c*/ 	.short	0x0106
        /*043e*/ 	.byte	0x04
	.zero		1


	//   ....[53]....
        /*0440*/ 	.word	0x000029d0
        /*0444*/ 	.word	0x00000000
        /*0448*/ 	.word	0x00000080
        /*044c*/ 	.short	0x010a
        /*044e*/ 	.byte	0xff
	.zero		1


	//   ....[54]....
        /*0450*/ 	.word	0x00002f10
        /*0454*/ 	.word	0x00000000
        /*0458*/ 	.word	0x00000070
        /*045c*/ 	.short	0x010a
        /*045e*/ 	.byte	0xff
	.zero		1


	//   ....[55]....
        /*0460*/ 	.word	0x00003020
        /*0464*/ 	.word	0x00000003
        /*0468*/ 	.word	0x00000000
        /*046c*/ 	.short	0x0101
        /*046e*/ 	.byte	0xff
	.zero		1


	//   ....[56]....
        /*0470*/ 	.word	0x00003030
        /*0474*/ 	.word	0x000000ff
        /*0478*/ 	.word	0x00000000
        /*047c*/ 	.short	0x010a
        /*047e*/ 	.byte	0x06
	.zero		1


	//   ....[57]....
        /*0480*/ 	.word	0x00003050
        /*0484*/ 	.word	0x000000ff
        /*0488*/ 	.word	0x000000b0
        /*048c*/ 	.short	0x010a
        /*048e*/ 	.byte	0x07
	.zero		1


	//   ....[58]....
        /*0490*/ 	.word	0x00003120
        /*0494*/ 	.word	0x000000ff
        /*0498*/ 	.word	0x00000000
        /*049c*/ 	.short	0x010a
        /*049e*/ 	.byte	0x06
	.zero		1


	//   ....[59]....
        /*04a0*/ 	.word	0x00003250
        /*04a4*/ 	.word	0x000000ff
        /*04a8*/ 	.word	0x00000000
        /*04ac*/ 	.short	0x010a
        /*04ae*/ 	.byte	0x1a
	.zero		1


	//   ....[60]....
        /*04b0*/ 	.word	0x000034f0
        /*04b4*/ 	.word	0x000000ff
        /*04b8*/ 	.word	0x00000000
        /*04bc*/ 	.short	0x010a
        /*04be*/ 	.byte	0x06
	.zero		1


	//   ....[61]....
        /*04c0*/ 	.word	0x00003580
        /*04c4*/ 	.word	0x000000ff
        /*04c8*/ 	.word	0x00000000
        /*04cc*/ 	.short	0x010a
        /*04ce*/ 	.byte	0x06
	.zero		1


	//   ....[62]....
        /*04d0*/ 	.word	0x00003610
        /*04d4*/ 	.word	0x000000ff
        /*04d8*/ 	.word	0x00000000
        /*04dc*/ 	.short	0x010a
        /*04de*/ 	.byte	0x06
	.zero		1


	//   ....[63]....
        /*04e0*/ 	.word	0x000036a0
        /*04e4*/ 	.word	0x000000ff
        /*04e8*/ 	.word	0x00000000
        /*04ec*/ 	.short	0x010a
        /*04ee*/ 	.byte	0x07
	.zero		1


	//   ....[64]....
        /*04f0*/ 	.word	0x00003b00
        /*04f4*/ 	.word	0x00000000
        /*04f8*/ 	.word	0x00000070
        /*04fc*/ 	.short	0x010a
        /*04fe*/ 	.byte	0xff
	.zero		1


	//   ....[65]....
        /*0500*/ 	.word	0x00003bc0
        /*0504*/ 	.word	0x00000000
        /*0508*/ 	.word	0x00000000
        /*050c*/ 	.short	0x0101
        /*050e*/ 	.byte	0xff
	.zero		1


	//   ....[66]....
        /*0510*/ 	.word	0x00003ee0
        /*0514*/ 	.word	0x000000ff
        /*0518*/ 	.word	0x00000068
        /*051c*/ 	.short	0x010a
        /*051e*/ 	.byte	0x07
	.zero		1


	//   ....[67]....
        /*0520*/ 	.word	0x000040d0
        /*0524*/ 	.word	0x000000ff
        /*0528*/ 	.word	0x00000050
        /*052c*/ 	.short	0x010a
        /*052e*/ 	.byte	0x07
	.zero		1


	//   ....[68]....
        /*0530*/ 	.word	0x000042a0
        /*0534*/ 	.word	0x000000ff
        /*0538*/ 	.word	0x00000040
        /*053c*/ 	.short	0x010b
        /*053e*/ 	.byte	0x07
	.zero		1


	//   ....[69]....
        /*0540*/ 	.word	0x00004310
        /*0544*/ 	.word	0x000000ff
        /*0548*/ 	.word	0x00000000
        /*054c*/ 	.short	0x0101
        /*054e*/ 	.byte	0x08
	.zero		1


	//   ....[70]....
        /*0550*/ 	.word	0x00004340
        /*0554*/ 	.word	0x000000ff
        /*0558*/ 	.word	0x00000058
        /*055c*/ 	.short	0x010a
        /*055e*/ 	.byte	0x07
	.zero		1


	//   ....[71]....
        /*0560*/ 	.word	0x00004550
        /*0564*/ 	.word	0x000000ff
        /*0568*/ 	.word	0x00000048
        /*056c*/ 	.short	0x010b
        /*056e*/ 	.byte	0x07
	.zero		1


	//   ....[72]....
        /*0570*/ 	.word	0x00004570
        /*0574*/ 	.word	0x000000ff
        /*0578*/ 	.word	0x00000000
        /*057c*/ 	.short	0x0101
        /*057e*/ 	.byte	0x0d
	.zero		1


	//   ....[73]....
        /*0580*/ 	.word	0x000045a0
        /*0584*/ 	.word	0x000000ff
        /*0588*/ 	.word	0x00000050
        /*058c*/ 	.short	0x010a
        /*058e*/ 	.byte	0x07
	.zero		1


	//   ....[74]....
        /*0590*/ 	.word	0x000045e0
        /*0594*/ 	.word	0x00000000
        /*0598*/ 	.word	0x00000058
        /*059c*/ 	.short	0x010a
        /*059e*/ 	.byte	0xff
	.zero		1


	//   ....[75]....
        /*05a0*/ 	.word	0x00004920
        /*05a4*/ 	.word	0x00000000
        /*05a8*/ 	.word	0x00000070
        /*05ac*/ 	.short	0x010a
        /*05ae*/ 	.byte	0xff
	.zero		1


	//   ....[76]....
        /*05b0*/ 	.word	0x00004a30
        /*05b4*/ 	.word	0x00000000
        /*05b8*/ 	.word	0x00000000
        /*05bc*/ 	.short	0x0101
        /*05be*/ 	.byte	0xff
	.zero		1


	//   ....[77]....
        /*05c0*/ 	.word	0x00005490
        /*05c4*/ 	.word	0x00000003
        /*05c8*/ 	.word	0x00000040
        /*05cc*/ 	.short	0x010a
        /*05ce*/ 	.byte	0xff
	.zero		1


	//   ....[78]....
        /*05d0*/ 	.word	0x000054d0
        /*05d4*/ 	.word	0x00000074
        /*05d8*/ 	.word	0x00000090
        /*05dc*/ 	.short	0x010a
        /*05de*/ 	.byte	0xff
	.zero		1


	//   ....[79]....
        /*05e0*/ 	.word	0x00005610
        /*05e4*/ 	.word	0x00000003
        /*05e8*/ 	.word	0x00000040
        /*05ec*/ 	.short	0x010a
        /*05ee*/ 	.byte	0xff
	.zero		1


	//   ....[80]....
        /*05f0*/ 	.word	0x00005750
        /*05f4*/ 	.word	0x00000000
        /*05f8*/ 	.word	0x00000000
        /*05fc*/ 	.short	0x0101
        /*05fe*/ 	.byte	0xff
	.zero		1


	//   ....[81]....
        /*0600*/ 	.word	0x000057d0
        /*0604*/ 	.word	0x00000074
        /*0608*/ 	.word	0x00000090
        /*060c*/ 	.short	0x010a
        /*060e*/ 	.byte	0xff
	.zero		1


	//   ....[82]....
        /*0610*/ 	.word	0x00006b60
        /*0614*/ 	.word	0x0000007d
        /*0618*/ 	.word	0x00000040
        /*061c*/ 	.short	0x010a
        /*061e*/ 	.byte	0xff
	.zero		1


	//   ....[83]....
        /*0620*/ 	.word	0x00006c30
        /*0624*/ 	.word	0x0000007d
        /*0628*/ 	.word	0x00000040
        /*062c*/ 	.short	0x010a
        /*062e*/ 	.byte	0xff
	.zero		1


	//   ....[84]....
        /*0630*/ 	.word	0x00006d70
        /*0634*/ 	.word	0x00000000
        /*0638*/ 	.word	0x00000000
        /*063c*/ 	.short	0x0101
        /*063e*/ 	.byte	0xff
	.zero		1


	//   ....[85]....
        /*0640*/ 	.word	0x000071b0
        /*0644*/ 	.word	0x000000ff
        /*0648*/ 	.word	0x00000000
        /*064c*/ 	.short	0x0101
        /*064e*/ 	.byte	0x05
	.zero		1


	//   ....[86]....
        /*0650*/ 	.word	0x000082f0
        /*0654*/ 	.word	0x00000003
        /*0658*/ 	.word	0x000000e0
        /*065c*/ 	.short	0x010a
        /*065e*/ 	.byte	0xff
	.zero		1


	//   ....[87]....
        /*0660*/ 	.word	0x00008350
        /*0664*/ 	.word	0x00000002
        /*0668*/ 	.word	0x00000020
        /*066c*/ 	.short	0x010a
        /*066e*/ 	.byte	0xff
	.zero		1


	//   ....[88]....
        /*0670*/ 	.word	0x000083b0
        /*0674*/ 	.word	0x00000002
        /*0678*/ 	.word	0x00000020
        /*067c*/ 	.short	0x010a
        /*067e*/ 	.byte	0xff
	.zero		1


	//   ....[89]....
        /*0680*/ 	.word	0x00008400
        /*0684*/ 	.word	0x00000002
        /*0688*/ 	.word	0x00000070
        /*068c*/ 	.short	0x010a
        /*068e*/ 	.byte	0xff
	.zero		1


	//   ....[90]....
        /*0690*/ 	.word	0x00008460
        /*0694*/ 	.word	0x00000000
        /*0698*/ 	.word	0x00000000
        /*069c*/ 	.short	0x010a
        /*069e*/ 	.byte	0xff
	.zero		1


	//   ....[91]....
        /*06a0*/ 	.word	0x000084c0
        /*06a4*/ 	.word	0x00000000
        /*06a8*/ 	.word	0x00000000
        /*06ac*/ 	.short	0x010a
        /*06ae*/ 	.byte	0xff
	.zero		1


	//   ....[92]....
        /*06b0*/ 	.word	0x00008520
        /*06b4*/ 	.word	0x00000000
        /*06b8*/ 	.word	0x00000000
        /*06bc*/ 	.short	0x010a
        /*06be*/ 	.byte	0xff
	.zero		1


	//   ....[93]....
        /*06c0*/ 	.word	0x00008570
        /*06c4*/ 	.word	0x00000000
        /*06c8*/ 	.word	0x000000d0
        /*06cc*/ 	.short	0x010a
        /*06ce*/ 	.byte	0xff
	.zero		1


	//   ....[94]....
        /*06d0*/ 	.word	0x000085d0
        /*06d4*/ 	.word	0x00000000
        /*06d8*/ 	.word	0x00000080
        /*06dc*/ 	.short	0x010a
        /*06de*/ 	.byte	0xff
	.zero		1


	//   ....[95]....
        /*06e0*/ 	.word	0x00008620
        /*06e4*/ 	.word	0x00000000
        /*06e8*/ 	.word	0x00000070
        /*06ec*/ 	.short	0x010a
        /*06ee*/ 	.byte	0xff
	.zero		1


	//   ....[96]....
        /*06f0*/ 	.word	0x00008680
        /*06f4*/ 	.word	0x00000000
        /*06f8*/ 	.word	0x00000080
        /*06fc*/ 	.short	0x010a
        /*06fe*/ 	.byte	0xff
	.zero		1


	//   ....[97]....
        /*0700*/ 	.word	0x000086d0
        /*0704*/ 	.word	0x00000000
        /*0708*/ 	.word	0x00000070
        /*070c*/ 	.short	0x010a
        /*070e*/ 	.byte	0xff
	.zero		1


	//   ....[98]....
        /*0710*/ 	.word	0x00008730
        /*0714*/ 	.word	0x00000003
        /*0718*/ 	.word	0x000000b0
        /*071c*/ 	.short	0x010a
        /*071e*/ 	.byte	0xff
	.zero		1


	//   ....[99]....
        /*0720*/ 	.word	0x00008790
        /*0724*/ 	.word	0x00000000
        /*0728*/ 	.word	0x00000000
        /*072c*/ 	.short	0x010a
        /*072e*/ 	.byte	0xff
	.zero		1


	//   ....[100]....
        /*0730*/ 	.word	0x000087f0
        /*0734*/ 	.word	0x00000000
        /*0738*/ 	.word	0x00000000
        /*073c*/ 	.short	0x010a
        /*073e*/ 	.byte	0xff
	.zero		1


	//   ....[101]....
        /*0740*/ 	.word	0x00008850
        /*0744*/ 	.word	0x00000000
        /*0748*/ 	.word	0x00000000
        /*074c*/ 	.short	0x010a
        /*074e*/ 	.byte	0xff
	.zero		1


	//   ....[102]....
        /*0750*/ 	.word	0x000088b0
        /*0754*/ 	.word	0x00000000
        /*0758*/ 	.word	0x00000000
        /*075c*/ 	.short	0x010a
        /*075e*/ 	.byte	0xff
	.zero		1


	//   ....[103]....
        /*0760*/ 	.word	0x00008910
        /*0764*/ 	.word	0x00000000
        /*0768*/ 	.word	0x00000000
        /*076c*/ 	.short	0x010a
        /*076e*/ 	.byte	0xff
	.zero		1


	//   ....[104]....
        /*0770*/ 	.word	0x00008960
        /*0774*/ 	.word	0x00000000
        /*0778*/ 	.word	0x00000070
        /*077c*/ 	.short	0x010a
        /*077e*/ 	.byte	0xff
	.zero		1


	//   ....[105]....
        /*0780*/ 	.word	0x000089c0
        /*0784*/ 	.word	0x00000000
        /*0788*/ 	.word	0x00000068
        /*078c*/ 	.short	0x010a
        /*078e*/ 	.byte	0xff
	.zero		1


	//   ....[106]....
        /*0790*/ 	.word	0x00008a20
        /*0794*/ 	.word	0x00000003
        /*0798*/ 	.word	0x00000050
        /*079c*/ 	.short	0x010a
        /*079e*/ 	.byte	0xff
	.zero		1


	//   ....[107]....
        /*07a0*/ 	.word	0x00008a80
        /*07a4*/ 	.word	0x00000003
        /*07a8*/ 	.word	0x00000058
        /*07ac*/ 	.short	0x010a
        /*07ae*/ 	.byte	0xff
	.zero		1


	//   ....[108]....
        /*07b0*/ 	.word	0x00008ae0
        /*07b4*/ 	.word	0x00000000
        /*07b8*/ 	.word	0x00000050
        /*07bc*/ 	.short	0x010a
        /*07be*/ 	.byte	0xff
	.zero		1


	//   ....[109]....
        /*07c0*/ 	.word	0x00008b30
        /*07c4*/ 	.word	0x00000000
        /*07c8*/ 	.word	0x00000070
        /*07cc*/ 	.short	0x010a
        /*07ce*/ 	.byte	0xff
	.zero		1


	//   ....[110]....
        /*07d0*/ 	.word	0x00008b80
        /*07d4*/ 	.word	0x00000003
        /*07d8*/ 	.word	0x00000040
        /*07dc*/ 	.short	0x010a
        /*07de*/ 	.byte	0xff
	.zero		1


	//   ....[111]....
        /*07e0*/ 	.word	0x00008bd0
        /*07e4*/ 	.word	0x00000074
        /*07e8*/ 	.word	0x00000090
        /*07ec*/ 	.short	0x010a
        /*07ee*/ 	.byte	0xff
	.zero		1


	//   ....[112]....
        /*07f0*/ 	.word	0x00008c20
        /*07f4*/ 	.word	0x0000007d
        /*07f8*/ 	.word	0x00000040
        /*07fc*/ 	.short	0x010a
        /*07fe*/ 	.byte	0xff
	.zero		1


	//----- nvinfo : EIATTR_NUM_MBARRIERS
	.align		4
.L_47:
        /*0800*/ 	.byte	0x03, 0x38
        /*0802*/ 	.short	0x001e


	//----- nvinfo : EIATTR_EXIT_INSTR_OFFSETS
	.align		4
        /*0804*/ 	.byte	0x04, 0x1c
        /*0806*/ 	.short	(.L_49 - .L_48)


	//   ....[0]....
.L_48:
        /*0808*/ 	.word	0x000024b0


	//   ....[1]....
        /*080c*/ 	.word	0x000029a0


	//   ....[2]....
        /*0810*/ 	.word	0x00002a00


	//   ....[3]....
        /*0814*/ 	.word	0x00003900


	//   ....[4]....
        /*0818*/ 	.word	0x00004610


	//   ....[5]....
        /*081c*/ 	.word	0x00004650


	//   ....[6]....
        /*0820*/ 	.word	0x000082e0


	//----- nvinfo : EIATTR_MAX_THREADS
	.align		4
.L_49:
        /*0824*/ 	.byte	0x04, 0x05
        /*0826*/ 	.short	(.L_51 - .L_50)
.L_50:
        /*0828*/ 	.word	0x00000100
        /*082c*/ 	.word	0x00000001
        /*0830*/ 	.word	0x00000001


	//----- nvinfo : EIATTR_CRS_STACK_SIZE
	.align		4
.L_51:
        /*0834*/ 	.byte	0x04, 0x1e
        /*0836*/ 	.short	(.L_53 - .L_52)
.L_52:
        /*0838*/ 	.word	0x00000000


	//----- nvinfo : EIATTR_CBANK_PARAM_SIZE
	.align		4
.L_53:
        /*083c*/ 	.byte	0x03, 0x19
        /*083e*/ 	.short	0x0800


	//----- nvinfo : EIATTR_PARAM_CBANK
	.align		4
        /*0840*/ 	.byte	0x04, 0x0a
        /*0842*/ 	.short	(.L_55 - .L_54)
	.align		4
.L_54:
        /*0844*/ 	.word	index@(.nv.constant0._ZN7cutlass13device_kernelINS_4gemm6kernel13GemmUniversalIN4cute5tupleIJiiiiEEENS1_10collective13CollectiveMmaINS1_35MainloopSm100TmaUmmaWarpSpecializedILi4ELi2ELi4ENS5_IJNS4_1CILi1EEESB_SB_EEEEENS5_IJNSA_ILi128EEESE_SE_EEEaNS5_IJlSB_lEEEaSG_NS4_8TiledMMAINS4_8MMA_AtomIJNS4_15SM100_MMA_S8_SSIaaiLi128ELi128ELNS4_4UMMA5MajorE0ELSL_0ELNSK_8SaturateE0EEEEEENS4_6LayoutISC_NS5_IJNSA_ILi0EEESQ_SQ_EEEEENS5_IJNS4_10UnderscoreEST_ST_EEEEENS4_13SM90_TMA_LOADENS4_14ComposedLayoutINS4_7SwizzleILi3ELi4ELi3EEENS4_18smem_ptr_flag_bitsILi8EEENSP_INS5_IJNSA_ILi8EEESE_EEENS5_IJSE_SB_EEEEEEEvNS4_8identityESW_S16_vS17_EENS_8epilogue10collective18CollectiveEpilogueINS19_23Sm100TmaWarpSpecializedILi2ELi2ELi64ELb0ELb0EEEJSF_NS5_IJNSP_ISE_SB_EENSP_INSA_ILi64EEESB_EEEEEaSG_aSG_NS19_6fusion15FusionCallbacksIS1D_NS1I_17LinearCombinationIaiaiLNS_15FloatRoundStyleE2EEESF_S1H_JEEENS4_5SM1004TMEM4LOAD26SM100_TMEM_LOAD_32dp32b64xESW_NSX_INSY_ILi2ELi4ELi3EEES11_NSP_INS5_IJS12_S1F_EEENS5_IJS1F_SB_EEEEEEENS4_39AutoVectorizingCopyWithAssumedAlignmentILi128EEENS4_14SM90_TMA_STOREES1W_S1Y_S1Y_EEEvvEEEEvNT_6ParamsE)
        /*0848*/ 	.short	0x0380
        /*084a*/ 	.short	0x0800


	//----- nvinfo : EIATTR_SW_WAR
	.align		4
.L_55:
        /*084c*/ 	.byte	0x04, 0x36
        /*084e*/ 	.short	(.L_57 - .L_56)
.L_56:
        /*0850*/ 	.word	0x00000008
.L_57:


//--------------------- .nv.callgraph             --------------------------
	.section	.nv.callgraph,"",@"SHT_CUDA_CALLGRAPH"
	.align	4
	.sectionentsize	8
	.align		4
        /*0000*/ 	.word	0x00000000
	.align		4
        /*0004*/ 	.word	0xffffffff
	.align		4
        /*0008*/ 	.word	index@(_ZN7cutlass13device_kernelINS_4gemm6kernel13GemmUniversalIN4cute5tupleIJiiiiEEENS1_10collective13CollectiveMmaINS1_35MainloopSm100TmaUmmaWarpSpecializedILi4ELi2ELi4ENS5_IJNS4_1CILi1EEESB_SB_EEEEENS5_IJNSA_ILi128EEESE_SE_EEEaNS5_IJlSB_lEEEaSG_NS4_8TiledMMAINS4_8MMA_AtomIJNS4_15SM100_MMA_S8_SSIaaiLi128ELi128ELNS4_4UMMA5MajorE0ELSL_0ELNSK_8SaturateE0EEEEEENS4_6LayoutISC_NS5_IJNSA_ILi0EEESQ_SQ_EEEEENS5_IJNS4_10UnderscoreEST_ST_EEEEENS4_13SM90_TMA_LOADENS4_14ComposedLayoutINS4_7SwizzleILi3ELi4ELi3EEENS4_18smem_ptr_flag_bitsILi8EEENSP_INS5_IJNSA_ILi8EEESE_EEENS5_IJSE_SB_EEEEEEEvNS4_8identityESW_S16_vS17_EENS_8epilogue10collective18CollectiveEpilogueINS19_23Sm100TmaWarpSpecializedILi2ELi2ELi64ELb0ELb0EEEJSF_NS5_IJNSP_ISE_SB_EENSP_INSA_ILi64EEESB_EEEEEaSG_aSG_NS19_6fusion15FusionCallbacksIS1D_NS1I_17LinearCombinationIaiaiLNS_15FloatRoundStyleE2EEESF_S1H_JEEENS4_5SM1004TMEM4LOAD26SM100_TMEM_LOAD_32dp32b64xESW_NSX_INSY_ILi2ELi4ELi3EEES11_NSP_INS5_IJS12_S1F_EEENS5_IJS1F_SB_EEEEEEENS4_39AutoVectorizingCopyWithAssumedAlignmentILi128EEENS4_14SM90_TMA_STOREES1W_S1Y_S1Y_EEEvvEEEEvNT_6ParamsE)
	.align		4
        /*000c*/ 	.word	index@(__assertfail)
	.align		4
        /*0010*/ 	.word	0x00000000
	.align		4
        /*0014*/ 	.word	0xfffffffe
	.align		4
        /*0018*/ 	.word	0x00000000
	.align		4
        /*001c*/ 	.word	0xfffffffd
	.align		4
        /*0020*/ 	.word	0x00000000
	.align		4
        /*0024*/ 	.word	0xfffffffc


//--------------------- .nv.constant4             --------------------------
	.section	.nv.constant4,"a",@progbits
	.align	8
	.align		8
.nv.constant4:
        /*0000*/ 	.dword	__assertfail
	.align		8
        /*0008*/ 	.dword	__unnamed_1
	.align		8
        /*0010*/ 	.dword	__unnamed_2
	.align		8
        /*0018*/ 	.dword	_ZN39_INTERNAL_84508b9b_4_k_cu_24a62061_96614cuda3std3__45__cpo5beginE
	.align		8
        /*0020*/ 	.dword	_ZN39_INTERNAL_84508b9b_4_k_cu_24a62061_96614cuda3std3__45__cpo3endE
	.align		8
        /*0028*/ 	.dword	_ZN39_INTERNAL_84508b9b_4_k_cu_24a62061_96614cuda3std3__45__cpo6cbeginE
	.align		8
        /*0030*/ 	.dword	_ZN39_INTERNAL_84508b9b_4_k_cu_24a62061_96614cuda3std3__45__cpo4cendE
	.align		8
        /*0038*/ 	.dword	_ZN39_INTERNAL_84508b9b_4_k_cu_24a62061_96614cuda3std3__441_GLOBAL__N__84508b9b_4_k_cu_24a62061_96616ignoreE
	.align		8
        /*0040*/ 	.dword	_ZN39_INTERNAL_84508b9b_4_k_cu_24a62061_96614cuda3std3__419piecewise_constructE
	.align		8
        /*0048*/ 	.dword	_ZN39_INTERNAL_84508b9b_4_k_cu_24a62061_96614cuda3std3__48in_placeE
	.align		8
        /*0050*/ 	.dword	_ZN39_INTERNAL_84508b9b_4_k_cu_24a62061_96614cuda3std6ranges3__45__cpo4swapE
	.align		8
        /*0058*/ 	.dword	_ZN39_INTERNAL_84508b9b_4_k_cu_24a62061_96614cuda3std6ranges3__45__cpo9iter_moveE
	.align		8
        /*0060*/ 	.dword	_ZN39_INTERNAL_84508b9b_4_k_cu_24a62061_96614cute7productE
	.align		8
        /*0068*/ 	.dword	_ZN39_INTERNAL_84508b9b_4_k_cu_24a62061_96614cute1_E
	.align		8
        /*0070*/ 	.dword	$str$25
	.align		8
        /*0078*/ 	.dword	$str$26
	.align		8
        /*0080*/ 	.dword	$str$27
	.align		8
        /*0088*/ 	.dword	$str$28


//--------------------- .text._ZN7cutlass13device_kernelINS_4gemm6kernel13GemmUniversalIN4cute5tupleIJiiiiEEENS1_10collective13CollectiveMmaINS1_35MainloopSm100TmaUmmaWarpSpecializedILi4ELi2ELi4ENS5_IJNS4_1CILi1EEESB_SB_EEEEENS5_IJNSA_ILi128EEESE_SE_EEEaNS5_IJlSB_lEEEaSG_NS4_8TiledMMAINS4_8MMA_AtomIJNS4_15SM100_MMA_S8_SSIaaiLi128ELi128ELNS4_4UMMA5MajorE0ELSL_0ELNSK_8SaturateE0EEEEEENS4_6LayoutISC_NS5_IJNSA_ILi0EEESQ_SQ_EEEEENS5_IJNS4_10UnderscoreEST_ST_EEEEENS4_13SM90_TMA_LOADENS4_14ComposedLayoutINS4_7SwizzleILi3ELi4ELi3EEENS4_18smem_ptr_flag_bitsILi8EEENSP_INS5_IJNSA_ILi8EEESE_EEENS5_IJSE_SB_EEEEEEEvNS4_8identityESW_S16_vS17_EENS_8epilogue10collective18CollectiveEpilogueINS19_23Sm100TmaWarpSpecializedILi2ELi2ELi64ELb0ELb0EEEJSF_NS5_IJNSP_ISE_SB_EENSP_INSA_ILi64EEESB_EEEEEaSG_aSG_NS19_6fusion15FusionCallbacksIS1D_NS1I_17LinearCombinationIaiaiLNS_15FloatRoundStyleE2EEESF_S1H_JEEENS4_5SM1004TMEM4LOAD26SM100_TMEM_LOAD_32dp32b64xESW_NSX_INSY_ILi2ELi4ELi3EEES11_NSP_INS5_IJS12_S1F_EEENS5_IJS1F_SB_EEEEEEENS4_39AutoVectorizingCopyWithAssumedAlignmentILi128EEENS4_14SM90_TMA_STOREES1W_S1Y_S1Y_EEEvvEEEEvNT_6ParamsE --------------------------
	.section	.text._ZN7cutlass13device_kernelINS_4gemm6kernel13GemmUniversalIN4cute5tupleIJiiiiEEENS1_10collective13CollectiveMmaINS1_35MainloopSm100TmaUmmaWarpSpecializedILi4ELi2ELi4ENS5_IJNS4_1CILi1EEESB_SB_EEEEENS5_IJNSA_ILi128EEESE_SE_EEEaNS5_IJlSB_lEEEaSG_NS4_8TiledMMAINS4_8MMA_AtomIJNS4_15SM100_MMA_S8_SSIaaiLi128ELi128ELNS4_4UMMA5MajorE0ELSL_0ELNSK_8SaturateE0EEEEEENS4_6LayoutISC_NS5_IJNSA_ILi0EEESQ_SQ_EEEEENS5_IJNS4_10UnderscoreEST_ST_EEEEENS4_13SM90_TMA_LOADENS4_14ComposedLayoutINS4_7SwizzleILi3ELi4ELi3EEENS4_18smem_ptr_flag_bitsILi8EEENSP_INS5_IJNSA_ILi8EEESE_EEENS5_IJSE_SB_EEEEEEEvNS4_8identityESW_S16_vS17_EENS_8epilogue10collective18CollectiveEpilogueINS19_23Sm100TmaWarpSpecializedILi2ELi2ELi64ELb0ELb0EEEJSF_NS5_IJNSP_ISE_SB_EENSP_INSA_ILi64EEESB_EEEEEaSG_aSG_NS19_6fusion15FusionCallbacksIS1D_NS1I_17LinearCombinationIaiaiLNS_15FloatRoundStyleE2EEESF_S1H_JEEENS4_5SM1004TMEM4LOAD26SM100_TMEM_LOAD_32dp32b64xESW_NSX_INSY_ILi2ELi4ELi3EEES11_NSP_INS5_IJS12_S1F_EEENS5_IJS1F_SB_EEEEEEENS4_39AutoVectorizingCopyWithAssumedAlignmentILi128EEENS4_14SM90_TMA_STOREES1W_S1Y_S1Y_EEEvvEEEEvNT_6ParamsE,"ax",@progbits
	.align	128
.text._ZN7cutlass13device_kernelINS_4gemm6kernel13GemmUniversalIN4cute5tupleIJiiiiEEENS1_10collective13CollectiveMmaINS1_35MainloopSm100TmaUmmaWarpSpecializedILi4ELi2ELi4ENS5_IJNS4_1CILi1EEESB_SB_EEEEENS5_IJNSA_ILi128EEESE_SE_EEEaNS5_IJlSB_lEEEaSG_NS4_8TiledMMAINS4_8MMA_AtomIJNS4_15SM100_MMA_S8_SSIaaiLi128ELi128ELNS4_4UMMA5MajorE0ELSL_0ELNSK_8SaturateE0EEEEEENS4_6LayoutISC_NS5_IJNSA_ILi0EEESQ_SQ_EEEEENS5_IJNS4_10UnderscoreEST_ST_EEEEENS4_13SM90_TMA_LOADENS4_14ComposedLayoutINS4_7SwizzleILi3ELi4ELi3EEENS4_18smem_ptr_flag_bitsILi8EEENSP_INS5_IJNSA_ILi8EEESE_EEENS5_IJSE_SB_EEEEEEEvNS4_8identityESW_S16_vS17_EENS_8epilogue10collective18CollectiveEpilogueINS19_23Sm100TmaWarpSpecializedILi2ELi2ELi64ELb0ELb0EEEJSF_NS5_IJNSP_ISE_SB_EENSP_INSA_ILi64EEESB_EEEEEaSG_aSG_NS19_6fusion15FusionCallbacksIS1D_NS1I_17LinearCombinationIaiaiLNS_15FloatRoundStyleE2EEESF_S1H_JEEENS4_5SM1004TMEM4LOAD26SM100_TMEM_LOAD_32dp32b64xESW_NSX_INSY_ILi2ELi4ELi3EEES11_NSP_INS5_IJS12_S1F_EEENS5_IJS1F_SB_EEEEEEENS4_39AutoVectorizingCopyWithAssumedAlignmentILi128EEENS4_14SM90_TMA_STOREES1W_S1Y_S1Y_EEEvvEEEEvNT_6ParamsE:
        .type           _ZN7cutlass13device_kernelINS_4gemm6kernel13GemmUniversalIN4cute5tupleIJiiiiEEENS1_10collective13CollectiveMmaINS1_35MainloopSm100TmaUmmaWarpSpecializedILi4ELi2ELi4ENS5_IJNS4_1CILi1EEESB_SB_EEEEENS5_IJNSA_ILi128EEESE_SE_EEEaNS5_IJlSB_lEEEaSG_NS4_8TiledMMAINS4_8MMA_AtomIJNS4_15SM100_MMA_S8_SSIaaiLi128ELi128ELNS4_4UMMA5MajorE0ELSL_0ELNSK_8SaturateE0EEEEEENS4_6LayoutISC_NS5_IJNSA_ILi0EEESQ_SQ_EEEEENS5_IJNS4_10UnderscoreEST_ST_EEEEENS4_13SM90_TMA_LOADENS4_14ComposedLayoutINS4_7SwizzleILi3ELi4ELi3EEENS4_18smem_ptr_flag_bitsILi8EEENSP_INS5_IJNSA_ILi8EEESE_EEENS5_IJSE_SB_EEEEEEEvNS4_8identityESW_S16_vS17_EENS_8epilogue10collective18CollectiveEpilogueINS19_23Sm100TmaWarpSpecializedILi2ELi2ELi64ELb0ELb0EEEJSF_NS5_IJNSP_ISE_SB_EENSP_INSA_ILi64EEESB_EEEEEaSG_aSG_NS19_6fusion15FusionCallbacksIS1D_NS1I_17LinearCombinationIaiaiLNS_15FloatRoundStyleE2EEESF_S1H_JEEENS4_5SM1004TMEM4LOAD26SM100_TMEM_LOAD_32dp32b64xESW_NSX_INSY_ILi2ELi4ELi3EEES11_NSP_INS5_IJS12_S1F_EEENS5_IJS1F_SB_EEEEEEENS4_39AutoVectorizingCopyWithAssumedAlignmentILi128EEENS4_14SM90_TMA_STOREES1W_S1Y_S1Y_EEEvvEEEEvNT_6ParamsE,@function
        .size           _ZN7cutlass13device_kernelINS_4gemm6kernel13GemmUniversalIN4cute5tupleIJiiiiEEENS1_10collective13CollectiveMmaINS1_35MainloopSm100TmaUmmaWarpSpecializedILi4ELi2ELi4ENS5_IJNS4_1CILi1EEESB_SB_EEEEENS5_IJNSA_ILi128EEESE_SE_EEEaNS5_IJlSB_lEEEaSG_NS4_8TiledMMAINS4_8MMA_AtomIJNS4_15SM100_MMA_S8_SSIaaiLi128ELi128ELNS4_4UMMA5MajorE0ELSL_0ELNSK_8SaturateE0EEEEEENS4_6LayoutISC_NS5_IJNSA_ILi0EEESQ_SQ_EEEEENS5_IJNS4_10UnderscoreEST_ST_EEEEENS4_13SM90_TMA_LOADENS4_14ComposedLayoutINS4_7SwizzleILi3ELi4ELi3EEENS4_18smem_ptr_flag_bitsILi8EEENSP_INS5_IJNSA_ILi8EEESE_EEENS5_IJSE_SB_EEEEEEEvNS4_8identityESW_S16_vS17_EENS_8epilogue10collective18CollectiveEpilogueINS19_23Sm100TmaWarpSpecializedILi2ELi2ELi64ELb0ELb0EEEJSF_NS5_IJNSP_ISE_SB_EENSP_INSA_ILi64EEESB_EEEEEaSG_aSG_NS19_6fusion15FusionCallbacksIS1D_NS1I_17LinearCombinationIaiaiLNS_15FloatRoundStyleE2EEESF_S1H_JEEENS4_5SM1004TMEM4LOAD26SM100_TMEM_LOAD_32dp32b64xESW_NSX_INSY_ILi2ELi4ELi3EEES11_NSP_INS5_IJS12_S1F_EEENS5_IJS1F_SB_EEEEEEENS4_39AutoVectorizingCopyWithAssumedAlignmentILi128EEENS4_14SM90_TMA_STOREES1W_S1Y_S1Y_EEEvvEEEEvNT_6ParamsE,(.L_x_142 - _ZN7cutlass13device_kernelINS_4gemm6kernel13GemmUniversalIN4cute5tupleIJiiiiEEENS1_10collective13CollectiveMmaINS1_35MainloopSm100TmaUmmaWarpSpecializedILi4ELi2ELi4ENS5_IJNS4_1CILi1EEESB_SB_EEEEENS5_IJNSA_ILi128EEESE_SE_EEEaNS5_IJlSB_lEEEaSG_NS4_8TiledMMAINS4_8MMA_AtomIJNS4_15SM100_MMA_S8_SSIaaiLi128ELi128ELNS4_4UMMA5MajorE0ELSL_0ELNSK_8SaturateE0EEEEEENS4_6LayoutISC_NS5_IJNSA_ILi0EEESQ_SQ_EEEEENS5_IJNS4_10UnderscoreEST_ST_EEEEENS4_13SM90_TMA_LOADENS4_14ComposedLayoutINS4_7SwizzleILi3ELi4ELi3EEENS4_18smem_ptr_flag_bitsILi8EEENSP_INS5_IJNSA_ILi8EEESE_EEENS5_IJSE_SB_EEEEEEEvNS4_8identityESW_S16_vS17_EENS_8epilogue10collective18CollectiveEpilogueINS19_23Sm100TmaWarpSpecializedILi2ELi2ELi64ELb0ELb0EEEJSF_NS5_IJNSP_ISE_SB_EENSP_INSA_ILi64EEESB_EEEEEaSG_aSG_NS19_6fusion15FusionCallbacksIS1D_NS1I_17LinearCombinationIaiaiLNS_15FloatRoundStyleE2EEESF_S1H_JEEENS4_5SM1004TMEM4LOAD26SM100_TMEM_LOAD_32dp32b64xESW_NSX_INSY_ILi2ELi4ELi3EEES11_NSP_INS5_IJS12_S1F_EEENS5_IJS1F_SB_EEEEEEENS4_39AutoVectorizingCopyWithAssumedAlignmentILi128EEENS4_14SM90_TMA_STOREES1W_S1Y_S1Y_EEEvvEEEEvNT_6ParamsE)
        .other          _ZN7cutlass13device_kernelINS_4gemm6kernel13GemmUniversalIN4cute5tupleIJiiiiEEENS1_10collective13CollectiveMmaINS1_35MainloopSm100TmaUmmaWarpSpecializedILi4ELi2ELi4ENS5_IJNS4_1CILi1EEESB_SB_EEEEENS5_IJNSA_ILi128EEESE_SE_EEEaNS5_IJlSB_lEEEaSG_NS4_8TiledMMAINS4_8MMA_AtomIJNS4_15SM100_MMA_S8_SSIaaiLi128ELi128ELNS4_4UMMA5MajorE0ELSL_0ELNSK_8SaturateE0EEEEEENS4_6LayoutISC_NS5_IJNSA_ILi0EEESQ_SQ_EEEEENS5_IJNS4_10UnderscoreEST_ST_EEEEENS4_13SM90_TMA_LOADENS4_14ComposedLayoutINS4_7SwizzleILi3ELi4ELi3EEENS4_18smem_ptr_flag_bitsILi8EEENSP_INS5_IJNSA_ILi8EEESE_EEENS5_IJSE_SB_EEEEEEEvNS4_8identityESW_S16_vS17_EENS_8epilogue10collective18CollectiveEpilogueINS19_23Sm100TmaWarpSpecializedILi2ELi2ELi64ELb0ELb0EEEJSF_NS5_IJNSP_ISE_SB_EENSP_INSA_ILi64EEESB_EEEEEaSG_aSG_NS19_6fusion15FusionCallbacksIS1D_NS1I_17LinearCombinationIaiaiLNS_15FloatRoundStyleE2EEESF_S1H_JEEENS4_5SM1004TMEM4LOAD26SM100_TMEM_LOAD_32dp32b64xESW_NSX_INSY_ILi2ELi4ELi3EEES11_NSP_INS5_IJS12_S1F_EEENS5_IJS1F_SB_EEEEEEENS4_39AutoVectorizingCopyWithAssumedAlignmentILi128EEENS4_14SM90_TMA_STOREES1W_S1Y_S1Y_EEEvvEEEEvNT_6ParamsE,@"STO_CUDA_ENTRY STV_DEFAULT"
_ZN7cutlass13device_kernelINS_4gemm6kernel13GemmUniversalIN4cute5tupleIJiiiiEEENS1_10collective13CollectiveMmaINS1_35MainloopSm100TmaUmmaWarpSpecializedILi4ELi2ELi4ENS5_IJNS4_1CILi1EEESB_SB_EEEEENS5_IJNSA_ILi128EEESE_SE_EEEaNS5_IJlSB_lEEEaSG_NS4_8TiledMMAINS4_8MMA_AtomIJNS4_15SM100_MMA_S8_SSIaaiLi128ELi128ELNS4_4UMMA5MajorE0ELSL_0ELNSK_8SaturateE0EEEEEENS4_6LayoutISC_NS5_IJNSA_ILi0EEESQ_SQ_EEEEENS5_IJNS4_10UnderscoreEST_ST_EEEEENS4_13SM90_TMA_LOADENS4_14ComposedLayoutINS4_7SwizzleILi3ELi4ELi3EEENS4_18smem_ptr_flag_bitsILi8EEENSP_INS5_IJNSA_ILi8EEESE_EEENS5_IJSE_SB_EEEEEEEvNS4_8identityESW_S16_vS17_EENS_8epilogue10collective18CollectiveEpilogueINS19_23Sm100TmaWarpSpecializedILi2ELi2ELi64ELb0ELb0EEEJSF_NS5_IJNSP_ISE_SB_EENSP_INSA_ILi64EEESB_EEEEEaSG_aSG_NS19_6fusion15FusionCallbacksIS1D_NS1I_17LinearCombinationIaiaiLNS_15FloatRoundStyleE2EEESF_S1H_JEEENS4_5SM1004TMEM4LOAD26SM100_TMEM_LOAD_32dp32b64xESW_NSX_INSY_ILi2ELi4ELi3EEES11_NSP_INS5_IJS12_S1F_EEENS5_IJS1F_SB_EEEEEEENS4_39AutoVectorizingCopyWithAssumedAlignmentILi128EEENS4_14SM90_TMA_STOREES1W_S1Y_S1Y_EEEvvEEEEvNT_6ParamsE:
[----:B------:R-:W1:Y:S01]  /*0000*/  LDC R1, c[0x0][0x37c] ;  /* 0x0000df00ff017b82 */ /* 0x000e620000000800 */
[----:B------:R-:W2:Y:S01]  /*0010*/  S2R R167, SR_TID.X ;  /* 0x0000000000a77919 */ /* 0x000ea20000002100 */
[----:B------:R-:W3:Y:S01]  /*0020*/  LDCU.64 UR4, c[0x0][0x890] ;  /* 0x00011200ff0477ac */ /* 0x000ee20008000a00 */
[----:B------:R-:W-:Y:S02]  /*0030*/  PRMT R151, RZ, 0x7610, R151 ;  /* 0x00007610ff977816 */ /* 0x000fe40000000097 */
[----:B------:R-:W-:Y:S01]  /*0040*/  ELECT P5, URZ, PT ;  /* 0x0000000000ff782f */ /* 0x000fe200038a0000 */
[----:B------:R-:W4:Y:S01]  /*0050*/  LDCU.64 UR46, c[0x0][0x358] ;  /* 0x00006b00ff2e77ac */ /* 0x000f220008000a00 */
[----:B---3--:R-:W-:-:S04]  /*0060*/  UISETP.NE.U32.AND UP0, UPT, UR4, URZ, UPT ;  /* 0x000000ff0400728c */ /* 0x008fc8000bf05070 */
[----:B------:R-:W-:Y:S01]  /*0070*/  UISETP.NE.AND.EX UP0, UPT, UR5, URZ, UPT, UP0 ;  /* 0x000000ff0500728c */ /* 0x000fe2000bf05300 */
[----:B--2---:R-:W-:-:S05]  /*0080*/  SHF.R.U32.HI R154, RZ, 0x5, R167 ;  /* 0x00000005ff9a7819 */ /* 0x004fca00000116a7 */
[----:B------:R-:W2:Y:S02]  /*0090*/  SHFL.IDX PT, R0, R154, RZ, 0x1f ;  /* 0x00001fff9a007589 */ /* 0x000ea400000e0000 */
[----:B--2---:R-:W-:Y:S01]  /*00a0*/  R2UR UR8, R0 ;  /* 0x00000000000872ca */ /* 0x004fe200000e0000 */
[----:B-1--4-:R-:W-:-:S14]  /*00b0*/  BRA.U UP0, `(.L_x_0) ;  /* 0x00000001002c7547 */ /* 0x012fdc000b800000 */
[----:B------:R-:W1:Y:S02]  /*00c0*/  LDCU.64 UR6, c[0x0][0x888] ;  /* 0x00011100ff0677ac */ /* 0x000e640008000a00 */
[----:B-1----:R-:W-:-:S04]  /*00d0*/  UISETP.NE.U32.AND UP0, UPT, UR6, URZ, UPT ;  /* 0x000000ff0600728c */ /* 0x002fc8000bf05070 */
[----:B------:R-:W-:-:S09]  /*00e0*/  UISETP.NE.AND.EX UP0, UPT, UR7, URZ, UPT, UP0 ;  /* 0x000000ff0700728c */ /* 0x000fd2000bf05300 */
[----:B------:R-:W-:Y:S05]  /*00f0*/  BRA.U !UP0, `(.L_x_1) ;  /* 0x0000000108107547 */ /* 0x000fea000b800000 */
[----:B------:R-:W1:Y:S02]  /*0100*/  LDC.64 R82, c[0x0][0x888] ;  /* 0x00022200ff527b82 */ /* 0x000e640000000a00 */
[----:B-1----:R1:W5:Y:S01]  /*0110*/  LDG.E R82, desc[UR46][R82.64] ;  /* 0x0000002e52527981 */ /* 0x002362000c1e1900 */
[----:B------:R-:W-:Y:S01]  /*0120*/  HFMA2 R151, -RZ, RZ, 0, 5.9604644775390625e-08 ;  /* 0x00000001ff977431 */ /* 0x000fe200000001ff */
[----:B------:R-:W-:Y:S05]  /*0130*/  BRA `(.L_x_0) ;  /* 0x00000000000c7947 */ /* 0x000fea0003800000 */
.L_x_1:
[----:B------:R-:W1:Y:S01]  /*0140*/  LDCU UR6, c[0x0][0x880] ;  /* 0x00011000ff0677ac */ /* 0x000e620008000800 */
[----:B------:R-:W-:Y:S01]  /*0150*/  HFMA2 R151, -RZ, RZ, 0, 5.9604644775390625e-08 ;  /* 0x00000001ff977431 */ /* 0x000fe200000001ff */
[----:B-1----:R-:W-:-:S07]  /*0160*/  MOV R82, UR6 ;  /* 0x0000000600527c02 */ /* 0x002fce0008000f00 */
.L_x_0:
[----:B------:R-:W2:Y:S02]  /*0170*/  LDCU.64 UR6, c[0x0][0x8b0] ;  /* 0x00011600ff0677ac */ /* 0x000ea40008000a00 */
[----:B--2---:R-:W-:-:S04]  /*0180*/  UISETP.NE.U32.AND UP0, UPT, UR6, URZ, UPT ;  /* 0x000000ff0600728c */ /* 0x004fc8000bf05070 */
[----:B------:R-:W-:-:S09]  /*0190*/  UISETP.NE.AND.EX UP0, UPT, UR7, URZ, UPT, UP0 ;  /* 0x000000ff0700728c */ /* 0x000fd2000bf05300 */
[----:B------:R-:W-:Y:S05]  /*01a0*/  BRA.U UP0, `(.L_x_2) ;  /* 0x0000000100247547 */ /* 0x000fea000b800000 */
[----:B------:R-:W2:Y:S02]  /*01b0*/  LDCU.64 UR6, c[0x0][0x8a8] ;  /* 0x00011500ff0677ac */ /* 0x000ea40008000a00 */
[----:B--2---:R-:W-:-:S04]  /*01c0*/  UISETP.NE.U32.AND UP0, UPT, UR6, URZ, UPT ;  /* 0x000000ff0600728c */ /* 0x004fc8000bf05070 */
[----:B------:R-:W-:-:S09]  /*01d0*/  UISETP.NE.AND.EX UP0, UPT, UR7, URZ, UPT, UP0 ;  /* 0x000000ff0700728c */ /* 0x000fd2000bf05300 */
[----:B------:R-:W-:Y:S05]  /*01e0*/  BRA.U !UP0, `(.L_x_3) ;  /* 0x00000001080c7547 */ /* 0x000fea000b800000 */
[----:B------:R-:W2:Y:S02]  /*01f0*/  LDC.64 R78, c[0x0][0x8a8] ;  /* 0x00022a00ff4e7b82 */ /* 0x000ea40000000a00 */
[----:B--2---:R2:W5:Y:S01]  /*0200*/  LDG.E R78, desc[UR46][R78.64] ;  /* 0x0000002e4e4e7981 */ /* 0x004562000c1e1900 */
[----:B------:R-:W-:Y:S05]  /*0210*/  BRA `(.L_x_2) ;  /* 0x0000000000087947 */ /* 0x000fea0003800000 */
.L_x_3:
[----:B------:R-:W2:Y:S02]  /*0220*/  LDCU UR6, c[0x0][0x8a0] ;  /* 0x00011400ff0677ac */ /* 0x000ea40008000800 */
[----:B--2---:R-:W-:Y:S02]  /*0230*/  MOV R78, UR6 ;  /* 0x00000006004e7c02 */ /* 0x004fe40008000f00 */
.L_x_2:
[----:B------:R-:W-:Y:S01]  /*0240*/  IMAD.U32 R0, RZ, RZ, UR8 ;  /* 0x00000008ff007e24 */ /* 0x000fe2000f8e00ff */
[----:B------:R-:W-:Y:S04]  /*0250*/  BSSY.RECONVERGENT B0, `(.L_x_4) ;  /* 0x000000c000007945 */ /* 0x000fe80003800200 */
[C---:B------:R-:W-:Y:S02]  /*0260*/  ISETP.NE.OR P1, PT, R0.reuse, 0x1, !P5 ;  /* 0x000000010000780c */ /* 0x040fe40006f25670 */
[----:B------:R-:W-:-:S11]  /*0270*/  ISETP.NE.OR P0, PT, R0, 0x3, !P5 ;  /* 0x000000030000780c */ /* 0x000fd60006f05670 */
[----:B------:R-:W-:Y:S05]  /*0280*/  @P1 BRA `(.L_x_5) ;  /* 0x0000000000201947 */ /* 0x000fea0003800000 */
[----:B------:R-:W3:Y:S02]  /*0290*/  LDCU.64 UR6, c[0x0][0x348] ;  /* 0x00006900ff0677ac */ /* 0x000ee40008000a00 */
[----:B---3--:R-:W-:Y:S02]  /*02a0*/  UIADD3 UR10, UP1, UPT, UR6, 0x80, URZ ;  /* 0x00000080060a7890 */ /* 0x008fe4000ff3e0ff */
[----:B------:R-:W-:Y:S02]  /*02b0*/  UIADD3 UR6, UP0, UPT, UR6, 0x180, URZ ;  /* 0x0000018006067890 */ /* 0x000fe4000ff1e0ff */
[----:B------:R-:W-:Y:S02]  /*02c0*/  UIADD3.X UR11, UPT, UPT, URZ, UR7, URZ, UP1, !UPT ;  /* 0x00000007ff0b7290 */ /* 0x000fe40008ffe4ff */
[----:B------:R-:W-:-:S07]  /*02d0*/  UIADD3.X UR7, UPT, UPT, URZ, UR7, URZ, UP0, !UPT ;  /* 0x00000007ff077290 */ /* 0x000fce00087fe4ff */
[----:B------:R3:W-:Y:S02]  /*02e0*/  UTMACCTL.PF [UR10] ;  /* 0x000000000a0079b9 */ /* 0x0007e40008040000 */
[----:B------:R3:W-:Y:S02]  /*02f0*/  UTMACCTL.PF [UR6] ;  /* 0x00000000060079b9 */ /* 0x0007e40008040000 */
[----:B---3--:R-:W-:Y:S01]  /*0300*/  NOP ;  /* 0x0000000000007918 */ /* 0x008fe20000000000 */
.L_x_5:
[----:B------:R-:W-:Y:S05]  /*0310*/  BSYNC.RECONVERGENT B0 ;  /* 0x0000000000007941 */ /* 0x000fea0003800200 */
.L_x_4:
[----:B------:R-:W-:Y:S04]  /*0320*/  BSSY.RECONVERGENT B0, `(.L_x_6) ;  /* 0x000000a000007945 */ /* 0x000fe80003800200 */
        /* <DEDUP_REMOVED lines=9> */
.L_x_7:
[----:B------:R-:W-:Y:S05]  /*03c0*/  BSYNC.RECONVERGENT B0 ;  /* 0x0000000000007941 */ /* 0x000fea0003800200 */
.L_x_6:
[----:B------:R-:W3:Y:S01]  /*03d0*/  LDCU.64 UR6, c[0x0][0x888] ;  /* 0x00011100ff0677ac */ /* 0x000ee20008000a00 */
[----:B------:R-:W-:Y:S02]  /*03e0*/  UISETP.EQ.U32.AND UP1, UPT, UR4, URZ, UPT ;  /* 0x000000ff0400728c */ /* 0x000fe4000bf22070 */
[----:B------:R-:W-:Y:S02]  /*03f0*/  UPLOP3.LUT UP2, UPT, UPT, UPT, UPT, 0x80, 0x8 ;  /* 0x000000000008789c */ /* 0x000fe40003f4f070 */
[----:B---3--:R-:W-:-:S04]  /*0400*/  UISETP.NE.U32.AND UP0, UPT, UR6, URZ, UPT ;  /* 0x000000ff0600728c */ /* 0x008fc8000bf05070 */
[----:B------:R-:W-:-:S04]  /*0410*/  UISETP.NE.AND.EX UP0, UPT, UR7, URZ, UPT, UP0 ;  /* 0x000000ff0700728c */ /* 0x000fc8000bf05300 */
[----:B------:R-:W-:-:S04]  /*0420*/  UISETP.EQ.OR.EX UP3, UPT, UR5, URZ, !UP0, UP1 ;  /* 0x000000ff0500728c */ /* 0x000fc8000c762710 */
[----:B------:R-:W-:-:S05]  /*0430*/  UP2UR UR50, UPR, URZ, 0x8 ;  /* 0x00000008ff327883 */ /* 0x000fca0008000000 */
[----:B------:R-:W-:Y:S07]  /*0440*/  BRA.U !UP3, `(.L_x_8) ;  /* 0x000000010b207547 */ /* 0x000fee000b800000 */
[----:B-----5:R-:W-:Y:S01]  /*0450*/  R2UR UR6, R82 ;  /* 0x00000000520672ca */ /* 0x020fe200000e0000 */
[----:B------:R-:W-:Y:S02]  /*0460*/  UISETP.NE.U32.AND UP2, UPT, UR4, URZ, UPT ;  /* 0x000000ff0400728c */ /* 0x000fe4000bf45070 */
[----:B------:R-:W-:Y:S02]  /*0470*/  USEL UR4, URZ, 0xffffffff, UP0 ;  /* 0xffffffffff047887 */ /* 0x000fe40008000000 */
[----:B------:R-:W-:-:S08]  /*0480*/  UISETP.NE.AND.EX UP2, UPT, UR5, URZ, UPT, UP2 ;  /* 0x000000ff0500728c */ /* 0x000fd0000bf45320 */
[----:B------:R-:W-:-:S04]  /*0490*/  UISETP.NE.AND UP1, UPT, UR6, URZ, UPT ;  /* 0x000000ff0600728c */ /* 0x000fc8000bf25270 */
[----:B------:R-:W-:-:S04]  /*04a0*/  @!UP2 USEL UR4, URZ, 0xffffffff, UP1 ;  /* 0xffffffffff04a887 */ /* 0x000fc80008800000 */
[----:B------:R-:W-:-:S04]  /*04b0*/  ULOP3.LUT UR4, UR4, 0x1, URZ, 0xc0, !UPT ;  /* 0x0000000104047892 */ /* 0x000fc8000f8ec0ff */
[----:B------:R-:W-:-:S11]  /*04c0*/  UISETP.NE.U32.AND UP2, UPT, UR4, 0x1, UPT ;  /* 0x000000010400788c */ /* 0x000fd6000bf45070 */
.L_x_8:
[----:B------:R-:W3:Y:S01]  /*04d0*/  SHFL.IDX PT, R2, R154, RZ, 0x1f ;  /* 0x00001fff9a027589 */ /* 0x000ee200000e0000 */
[----:B------:R-:W-:-:S04]  /*04e0*/  UISETP.NE.AND UP1, UPT, UR8, 0x2, UPT ;  /* 0x000000020800788c */ /* 0x000fc8000bf25270 */
[----:B------:R-:W-:Y:S01]  /*04f0*/  USEL UR6, URZ, 0x1, UP1 ;  /* 0x00000001ff067887 */ /* 0x000fe20008800000 */
[----:B---3--:R-:W-:-:S13]  /*0500*/  ISETP.NE.AND P0, PT, R2, RZ, PT ;  /* 0x000000ff0200720c */ /* 0x008fda0003f05270 */
[----:B------:R-:W-:Y:S05]  /*0510*/  @P0 BRA `(.L_x_9) ;  /* 0x0000000000480947 */ /* 0x000fea0003800000 */
[----:B------:R-:W3:Y:S01]  /*0520*/  S2UR UR5, SR_CgaCtaId ;  /* 0x00000000000579c3 */ /* 0x000ee20000008800 */
[----:B------:R-:W-:Y:S01]  /*0530*/  UMOV UR7, 0x400 ;  /* 0x0000040000077882 */ /* 0x000fe20000000000 */
[----:B------:R-:W-:Y:S01]  /*0540*/  UMOV UR4, 0x1 ;  /* 0x0000000100047882 */ /* 0x000fe20000000000 */
[----:B------:R-:W-:Y:S01]  /*0550*/  ELECT P0, URZ, PT ;  /* 0x0000000000ff782f */ /* 0x000fe20003800000 */
[----:B------:R-:W-:-:S04]  /*0560*/  UIADD3 UR10, UPT, UPT, -UR4, 0x100000, URZ ;  /* 0x00100000040a7890 */ /* 0x000fc8000fffe1ff */
[----:B------:R-:W-:Y:S02]  /*0570*/  USHF.L.U32 UR11, UR10, 0xb, URZ ;  /* 0x0000000b0a0b7899 */ /* 0x000fe400080006ff */
[----:B------:R-:W-:Y:S02]  /*0580*/  USHF.L.U32 UR10, UR10, 0x1, URZ ;  /* 0x000000010a0a7899 */ /* 0x000fe400080006ff */
[----:B---3--:R-:W-:Y:S01]  /*0590*/  ULEA UR5, UR5, UR7, 0x18 ;  /* 0x0000000705057291 */ /* 0x008fe2000f8ec0ff */
[----:B------:R-:W3:Y:S11]  /*05a0*/  FENCE.VIEW.ASYNC.S ;  /* 0x00000000000073c6 */ /* 0x000ef60000000000 */
[----:B---3--:R3:W4:Y:S01]  /*05b0*/  SYNCS.EXCH.64 URZ, [UR5], UR10 ;  /* 0x0000000a05ff75b2 */ /* 0x0087220008000100 */
[----:B------:R3:W1:Y:S01]  /*05c0*/  SYNCS.EXCH.64 URZ, [UR5+0x20], UR10 ;  /* 0x0000200a05ff75b2 */ /* 0x0006620008000100 */
[----:B------:R3:W1:Y:S01]  /*05d0*/  SYNCS.EXCH.64 URZ, [UR5+0x8], UR10 ;  /* 0x0000080a05ff75b2 */ /* 0x0006620008000100 */
[----:B------:R3:W1:Y:S01]  /*05e0*/  SYNCS.EXCH.64 URZ, [UR5+0x28], UR10 ;  /* 0x0000280a05ff75b2 */ /* 0x0006620008000100 */
[----:B------:R3:W1:Y:S01]  /*05f0*/  SYNCS.EXCH.64 URZ, [UR5+0x10], UR10 ;  /* 0x0000100a05ff75b2 */ /* 0x0006620008000100 */
[----:B------:R3:W1:Y:S01]  /*0600*/  SYNCS.EXCH.64 URZ, [UR5+0x30], UR10 ;  /* 0x0000300a05ff75b2 */ /* 0x0006620008000100 */
[----:B------:R3:W1:Y:S01]  /*0610*/  SYNCS.EXCH.64 URZ, [UR5+0x18], UR10 ;  /* 0x0000180a05ff75b2 */ /* 0x0006620008000100 */
[----:B------:R3:W1:Y:S01]  /*0620*/  SYNCS.EXCH.64 URZ, [UR5+0x38], UR10 ;  /* 0x0000380a05ff75b2 */ /* 0x0006620008000100 */
[----:B------:R-:W-:Y:S01]  /*0630*/  NOP ;  /* 0x0000000000007918 */ /* 0x000fe20000000000 */
.L_x_9:
[----:B------:R-:W2:Y:S01]  /*0640*/  SHFL.IDX PT, R2, R154, RZ, 0x1f ;  /* 0x00001fff9a027589 */ /* 0x000ea200000e0000 */
[----:B------:R-:W-:Y:S01]  /*0650*/  NOP ;  /* 0x0000000000007918 */ /* 0x000fe20000000000 */
[----:B--2---:R-:W-:-:S13]  /*0660*/  ISETP.NE.AND P0, PT, R2, 0x1, PT ;  /* 0x000000010200780c */ /* 0x004fda0003f05270 */
[----:B------:R-:W-:Y:S05]  /*0670*/  @P0 BRA `(.L_x_10) ;  /* 0x0000000000480947 */ /* 0x000fea0003800000 */
[----:B------:R-:W2:Y:S01]  /*0680*/  S2UR UR7, SR_CgaCtaId ;  /* 0x00000000000779c3 */ /* 0x000ea20000008800 */
[----:B------:R-:W-:Y:S01]  /*0690*/  UMOV UR9, 0x400 ;  /* 0x0000040000097882 */ /* 0x000fe20000000000 */
[----:B---3--:R-:W-:Y:S01]  /*06a0*/  UMOV UR5, 0x20 ;  /* 0x0000002000057882 */ /* 0x008fe20000000000 */
[----:B------:R-:W-:Y:S01]  /*06b0*/  UMOV UR4, 0x80 ;  /* 0x0000008000047882 */ /* 0x000fe20000000000 */
[----:B------:R-:W-:-:S04]  /*06c0*/  UIADD3 UR10, UPT, UPT, -UR5, 0x100000, URZ ;  /* 0x00100000050a7890 */ /* 0x000fc8000fffe1ff */
[----:B------:R-:W-:Y:S02]  /*06d0*/  USHF.L.U32 UR11, UR10, 0xb, URZ ;  /* 0x0000000b0a0b7899 */ /* 0x000fe400080006ff */
[----:B------:R-:W-:Y:S02]  /*06e0*/  USHF.L.U32 UR10, UR10, 0x1, URZ ;  /* 0x000000010a0a7899 */ /* 0x000fe400080006ff */
[----:B------:R-:W-:-:S04]  /*06f0*/  UIADD3 UR4, UPT, UPT, -UR4, 0x100000, URZ ;  /* 0x0010000004047890 */ /* 0x000fc8000fffe1ff */
[----:B------:R-:W-:Y:S02]  /*0700*/  USHF.L.U32 UR5, UR4, 0xb, URZ ;  /* 0x0000000b04057899 */ /* 0x000fe400080006ff */
[----:B------:R-:W-:Y:S01]  /*0710*/  USHF.L.U32 UR4, UR4, 0x1, URZ ;  /* 0x0000000104047899 */ /* 0x000fe200080006ff */
[----:B------:R-:W-:Y:S01]  /*0720*/  ELECT P0, URZ, PT ;  /* 0x0000000000ff782f */ /* 0x000fe20003800000 */
[----:B--2---:R-:W-:Y:S01]  /*0730*/  ULEA UR7, UR7, UR9, 0x18 ;  /* 0x0000000907077291 */ /* 0x004fe2000f8ec0ff */
[----:B------:R-:W2:Y:S11]  /*0740*/  FENCE.VIEW.ASYNC.S ;  /* 0x00000000000073c6 */ /* 0x000eb60000000000 */
[----:B--2---:R2:W3:Y:S01]  /*0750*/  SYNCS.EXCH.64 URZ, [UR7+0x40], UR10 ;  /* 0x0000400a07ff75b2 */ /* 0x0044e20008000100 */
[----:B------:R2:W1:Y:S01]  /*0760*/  SYNCS.EXCH.64 URZ, [UR7+0x50], UR4 ;  /* 0x0000500407ff75b2 */ /* 0x0004620008000100 */
[----:B------:R2:W1:Y:S01]  /*0770*/  SYNCS.EXCH.64 URZ, [UR7+0x48], UR10 ;  /* 0x0000480a07ff75b2 */ /* 0x0004620008000100 */
[----:B------:R2:W1:Y:S01]  /*0780*/  SYNCS.EXCH.64 URZ, [UR7+0x58], UR4 ;  /* 0x0000580407ff75b2 */ /* 0x0004620008000100 */
[----:B------:R-:W-:Y:S01]  /*0790*/  NOP ;  /* 0x0000000000007918 */ /* 0x000fe20000000000 */
.L_x_10:
[----:B------:R-:W4:Y:S01]  /*07a0*/  SHFL.IDX PT, R2, R154, RZ, 0x1f ;  /* 0x00001fff9a027589 */ /* 0x000f2200000e0000 */
[----:B------:R-:W-:Y:S01]  /*07b0*/  NOP ;  /* 0x0000000000007918 */ /* 0x000fe20000000000 */
[----:B----4-:R-:W-:-:S13]  /*07c0*/  ISETP.NE.AND P0, PT, R2, 0x3, PT ;  /* 0x000000030200780c */ /* 0x010fda0003f05270 */
[----:B------:R-:W-:Y:S05]  /*07d0*/  @P0 BRA `(.L_x_11) ;  /* 0x0000000000300947 */ /* 0x000fea0003800000 */
[----:B--23--:R-:W2:Y:S01]  /*07e0*/  S2UR UR5, SR_CgaCtaId ;  /* 0x00000000000579c3 */ /* 0x00cea20000008800 */
[----:B------:R-:W-:Y:S01]  /*07f0*/  UMOV UR7, 0x400 ;  /* 0x0000040000077882 */ /* 0x000fe20000000000 */
[----:B------:R-:W-:Y:S01]  /*0800*/  UMOV UR4, 0x20 ;  /* 0x0000002000047882 */ /* 0x000fe20000000000 */
[----:B------:R-:W-:Y:S01]  /*0810*/  ELECT P0, URZ, PT ;  /* 0x0000000000ff782f */ /* 0x000fe20003800000 */
[----:B------:R-:W-:-:S04]  /*0820*/  UIADD3 UR10, UPT, UPT, -UR4, 0x100000, URZ ;  /* 0x00100000040a7890 */ /* 0x000fc8000fffe1ff */
[----:B------:R-:W-:Y:S02]  /*0830*/  USHF.L.U32 UR11, UR10, 0xb, URZ ;  /* 0x0000000b0a0b7899 */ /* 0x000fe400080006ff */
[----:B------:R-:W-:Y:S02]  /*0840*/  USHF.L.U32 UR10, UR10, 0x1, URZ ;  /* 0x000000010a0a7899 */ /* 0x000fe400080006ff */
[----:B--2---:R-:W-:Y:S01]  /*0850*/  ULEA UR5, UR5, UR7, 0x18 ;  /* 0x0000000705057291 */ /* 0x004fe2000f8ec0ff */
[----:B------:R-:W2:Y:S11]  /*0860*/  FENCE.VIEW.ASYNC.S ;  /* 0x00000000000073c6 */ /* 0x000eb60000000000 */
[----:B--2---:R4:W2:Y:S01]  /*0870*/  SYNCS.EXCH.64 URZ, [UR5+0x60], UR10 ;  /* 0x0000600a05ff75b2 */ /* 0x0048a20008000100 */
[----:B------:R4:W3:Y:S02]  /*0880*/  SYNCS.EXCH.64 URZ, [UR5+0x68], UR10 ;  /* 0x0000680a05ff75b2 */ /* 0x0008e40008000100 */
[----:B----4-:R-:W-:Y:S01]  /*0890*/  NOP ;  /* 0x0000000000007918 */ /* 0x010fe20000000000 */
.L_x_11:
[----:B------:R-:W4:Y:S01]  /*08a0*/  SHFL.IDX PT, R2, R154, RZ, 0x1f ;  /* 0x00001fff9a027589 */ /* 0x000f2200000e0000 */
[----:B------:R-:W-:Y:S01]  /*08b0*/  NOP ;  /* 0x0000000000007918 */ /* 0x000fe20000000000 */
[----:B----4-:R-:W-:-:S13]  /*08c0*/  ISETP.NE.AND P0, PT, R2, 0x4, PT ;  /* 0x000000040200780c */ /* 0x010fda0003f05270 */
[----:B------:R-:W-:Y:S05]  /*08d0*/  @P0 BRA `(.L_x_12) ;  /* 0x00000000004c0947 */ /* 0x000fea0003800000 */
[----:B--23--:R-:W2:Y:S01]  /*08e0*/  S2UR UR5, SR_CgaCtaId ;  /* 0x00000000000579c3 */ /* 0x00cea20000008800 */
[----:B------:R-:W-:Y:S01]  /*08f0*/  UMOV UR9, 0x100 ;  /* 0x0000010000097882 */ /* 0x000fe20000000000 */
[----:B------:R-:W-:Y:S01]  /*0900*/  UMOV UR7, 0x400 ;  /* 0x0000040000077882 */ /* 0x000fe20000000000 */
[----:B------:R-:W-:Y:S01]  /*0910*/  USEL UR9, UR9, 0xe0, UP2 ;  /* 0x000000e009097887 */ /* 0x000fe20009000000 */
[----:B------:R-:W-:Y:S01]  /*0920*/  UMOV UR4, 0x1 ;  /* 0x0000000100047882 */ /* 0x000fe20000000000 */
[----:B------:R-:W-:Y:S01]  /*0930*/  ELECT P0, URZ, PT ;  /* 0x0000000000ff782f */ /* 0x000fe20003800000 */
[----:B------:R-:W-:-:S04]  /*0940*/  UIADD3 UR10, UPT, UPT, -UR4, 0x100000, URZ ;  /* 0x00100000040a7890 */ /* 0x000fc8000fffe1ff */
[----:B------:R-:W-:Y:S02]  /*0950*/  USHF.L.U32 UR11, UR10, 0xb, URZ ;  /* 0x0000000b0a0b7899 */ /* 0x000fe400080006ff */
[----:B------:R-:W-:Y:S02]  /*0960*/  USHF.L.U32 UR10, UR10, 0x1, URZ ;  /* 0x000000010a0a7899 */ /* 0x000fe400080006ff */
[----:B------:R-:W-:-:S04]  /*0970*/  UIADD3 UR12, UPT, UPT, -UR9, 0x100000, URZ ;  /* 0x00100000090c7890 */ /* 0x000fc8000fffe1ff */
[----:B------:R-:W-:Y:S02]  /*0980*/  USHF.L.U32 UR13, UR12, 0xb, URZ ;  /* 0x0000000b0c0d7899 */ /* 0x000fe400080006ff */
[----:B------:R-:W-:Y:S02]  /*0990*/  USHF.L.U32 UR12, UR12, 0x1, URZ ;  /* 0x000000010c0c7899 */ /* 0x000fe400080006ff */
[----:B--2---:R-:W-:Y:S01]  /*09a0*/  ULEA UR5, UR5, UR7, 0x18 ;  /* 0x0000000705057291 */ /* 0x004fe2000f8ec0ff */
[----:B------:R-:W2:Y:S11]  /*09b0*/  FENCE.VIEW.ASYNC.S ;  /* 0x00000000000073c6 */ /* 0x000eb60000000000 */
[----:B--2---:R4:W2:Y:S01]  /*09c0*/  SYNCS.EXCH.64 URZ, [UR5+0x70], UR10 ;  /* 0x0000700a05ff75b2 */ /* 0x0048a20008000100 */
[----:B------:R4:W3:Y:S01]  /*09d0*/  SYNCS.EXCH.64 URZ, [UR5+0x80], UR12 ;  /* 0x0000800c05ff75b2 */ /* 0x0008e20008000100 */
[----:B------:R4:W1:Y:S01]  /*09e0*/  SYNCS.EXCH.64 URZ, [UR5+0x78], UR10 ;  /* 0x0000780a05ff75b2 */ /* 0x0008620008000100 */
[----:B------:R4:W1:Y:S02]  /*09f0*/  SYNCS.EXCH.64 URZ, [UR5+0x88], UR12 ;  /* 0x0000880c05ff75b2 */ /* 0x0008640008000100 */
[----:B----4-:R-:W-:Y:S01]  /*0a00*/  NOP ;  /* 0x0000000000007918 */ /* 0x010fe20000000000 */
.L_x_12:
[----:B------:R-:W4:Y:S01]  /*0a10*/  SHFL.IDX PT, R2, R154, RZ, 0x1f ;  /* 0x00001fff9a027589 */ /* 0x000f2200000e0000 */
[----:B------:R-:W-:Y:S01]  /*0a20*/  NOP ;  /* 0x0000000000007918 */ /* 0x000fe20000000000 */
[----:B----4-:R-:W-:-:S13]  /*0a30*/  ISETP.NE.AND P0, PT, R2, 0x5, PT ;  /* 0x000000050200780c */ /* 0x010fda0003f05270 */
[----:B------:R-:W-:Y:S05]  /*0a40*/  @P0 BRA `(.L_x_13) ;  /* 0x0000000000580947 */ /* 0x000fea0003800000 */
[----:B--2---:R-:W2:Y:S01]  /*0a50*/  S2UR UR7, SR_CgaCtaId ;  /* 0x00000000000779c3 */ /* 0x004ea20000008800 */
        /* <DEDUP_REMOVED lines=12> */
[----:B--2---:R4:W2:Y:S01]  /*0b20*/  SYNCS.EXCH.64 URZ, [UR7+0x90], UR10 ;  /* 0x0000900a07ff75b2 */ /* 0x0048a20008000100 */
[----:B------:R4:W3:Y:S01]  /*0b30*/  SYNCS.EXCH.64 URZ, [UR7+0xb0], UR4 ;  /* 0x0000b00407ff75b2 */ /* 0x0008e20008000100 */
[----:B------:R4:W1:Y:S01]  /*0b40*/  SYNCS.EXCH.64 URZ, [UR7+0x98], UR10 ;  /* 0x0000980a07ff75b2 */ /* 0x0008620008000100 */
[----:B------:R4:W1:Y:S01]  /*0b50*/  SYNCS.EXCH.64 URZ, [UR7+0xb8], UR4 ;  /* 0x0000b80407ff75b2 */ /* 0x0008620008000100 */
[----:B------:R4:W1:Y:S01]  /*0b60*/  SYNCS.EXCH.64 URZ, [UR7+0xa0], UR10 ;  /* 0x0000a00a07ff75b2 */ /* 0x0008620008000100 */
[----:B------:R4:W1:Y:S01]  /*0b70*/  SYNCS.EXCH.64 URZ, [UR7+0xc0], UR4 ;  /* 0x0000c00407ff75b2 */ /* 0x0008620008000100 */
[----:B------:R4:W1:Y:S01]  /*0b80*/  SYNCS.EXCH.64 URZ, [UR7+0xa8], UR10 ;  /* 0x0000a80a07ff75b2 */ /* 0x0008620008000100 */
[----:B------:R4:W1:Y:S02]  /*0b90*/  SYNCS.EXCH.64 URZ, [UR7+0xc8], UR4 ;  /* 0x0000c80407ff75b2 */ /* 0x0008640008000100 */
[----:B----4-:R-:W-:Y:S01]  /*0ba0*/  NOP ;  /* 0x0000000000007918 */ /* 0x010fe20000000000 */
.L_x_13:
        /* <DEDUP_REMOVED lines=18> */
.L_x_14:
[----:B--23--:R-:W2:Y:S01]  /*0cd0*/  S2UR UR5, SR_CTAID.X ;  /* 0x00000000000579c3 */ /* 0x00cea20000002500 */
[----:B------:R-:W-:-:S05]  /*0ce0*/  CS2R.32 R152, SR_CgaSize ;  /* 0x0000000000987805 */ /* 0x000fca0000008a00 */
[----:B------:R-:W-:-:S05]  /*0cf0*/  IMAD R152, R152, -0xa0, RZ ;  /* 0xffffff6098987824 */ /* 0x000fca00078e02ff */
[----:B------:R-:W-:-:S14]  /*0d00*/  R2UR UR9, R152 ;  /* 0x00000000980972ca */ /* 0x000fdc00000e0000 */
[----:B------:R-:W3:Y:S01]  /*0d10*/  LDCU UR9, c[0x0][UR9+0x2b0] ;  /* 0x00005600090977ac */ /* 0x000ee20008000800 */
[----:B------:R-:W-:Y:S01]  /*0d20*/  NOP ;  /* 0x0000000000007918 */ /* 0x000fe20000000000 */
[----:B------:R-:W-:-:S05]  /*0d30*/  CS2R.32 R152, SR_CgaSize ;  /* 0x0000000000987805 */ /* 0x000fca0000008a00 */
[----:B------:R-:W-:-:S05]  /*0d40*/  IMAD R152, R152, -0xa0, RZ ;  /* 0xffffff6098987824 */ /* 0x000fca00078e02ff */
[----:B------:R-:W-:-:S14]  /*0d50*/  R2UR UR7, R152 ;  /* 0x00000000980772ca */ /* 0x000fdc00000e0000 */
[----:B------:R-:W4:Y:S01]  /*0d60*/  LDCU UR7, c[0x0][UR7+0x2b4] ;  /* 0x00005680070777ac */ /* 0x000f220008000800 */
[----:B------:R-:W1:Y:S08]  /*0d70*/  S2UR UR4, SR_CTAID.Y ;  /* 0x00000000000479c3 */ /* 0x000e700000002600 */
[----:B------:R-:W4:Y:S01]  /*0d80*/  LDC R9, c[0x0][0xb24] ;  /* 0x0002c900ff097b82 */ /* 0x000f220000000800 */
[----:B--2---:R-:W-:-:S02]  /*0d90*/  I2FP.F32.U32 R4, UR5 ;  /* 0x0000000500047c45 */ /* 0x004fc40008201000 */
[----:B------:R-:W-:-:S05]  /*0da0*/  CS2R.32 R5, SR_CgaSize ;  /* 0x0000000000057805 */ /* 0x000fca0000008a00 */
[----:B------:R-:W-:-:S06]  /*0db0*/  IMAD R5, R5, -0xa0, RZ ;  /* 0xffffff6005057824 */ /* 0x000fcc00078e02ff */
[----:B------:R-:W2:Y:S01]  /*0dc0*/  LDC R5, c[0x0][R5+0x2a0] ;  /* 0x0000a80005057b82 */ /* 0x000ea20000000800 */
[----:B------:R-:W-:Y:S01]  /*0dd0*/  MOV R21, UR5 ;  /* 0x0000000500157c02 */ /* 0x000fe20008000f00 */
[----:B---3--:R-:W-:Y:S01]  /*0de0*/  FMUL R4, R4, UR9 ;  /* 0x0000000904047c20 */ /* 0x008fe20008400000 */
[----:B-1----:R-:W-:Y:S02]  /*0df0*/  I2FP.F32.U32 R2, UR4 ;  /* 0x0000000400027c45 */ /* 0x002fe40008201000 */
[----:B------:R-:W-:-:S05]  /*0e00*/  CS2R.32 R3, SR_CgaSize ;  /* 0x0000000000037805 */ /* 0x000fca0000008a00 */
[----:B------:R-:W-:-:S06]  /*0e10*/  IMAD R3, R3, -0xa0, RZ ;  /* 0xffffff6003037824 */ /* 0x000fcc00078e02ff */
[----:B------:R-:W1:Y:S01]  /*0e20*/  LDC R3, c[0x0][R3+0x2a4] ;  /* 0x0000a90003037b82 */ /* 0x000e620000000800 */
[----:B------:R-:W3:Y:S01]  /*0e30*/  F2I.U32.TRUNC.NTZ R152, R4 ;  /* 0x0000000400987305 */ /* 0x000ee2000020f000 */
[----:B------:R-:W-:Y:S01]  /*0e40*/  MOV R20, UR4 ;  /* 0x0000000400147c02 */ /* 0x000fe20008000f00 */
[----:B----4-:R-:W-:-:S05]  /*0e50*/  FMUL R2, R2, UR7 ;  /* 0x0000000702027c20 */ /* 0x010fca0008400000 */
[----:B------:R-:W-:Y:S01]  /*0e60*/  BAR.SYNC.DEFER_BLOCKING 0x0 ;  /* 0x0000000000007b1d */ /* 0x000fe20000010000 */
[----:B------:R-:W-:-:S05]  /*0e70*/  ISETP.GE.AND P0, PT, R9, 0x1, PT ;  /* 0x000000010900780c */ /* 0x000fca0003f06270 */
[----:B------:R-:W4:Y:S02]  /*0e80*/  F2I.U32.TRUNC.NTZ R150, R2 ;  /* 0x0000000200967305 */ /* 0x000f24000020f000 */
[----:B------:R-:W1:Y:S01]  /*0e90*/  S2UR UR36, SR_CTAID.Z ;  /* 0x00000000002479c3 */ /* 0x000e620000002700 */
[----:B---3--:R-:W-:-:S05]  /*0ea0*/  IADD3 R152, PT, PT, -R152, RZ, RZ ;  /* 0x000000ff98987210 */ /* 0x008fca0007ffe1ff */
[----:B--2---:R-:W-:Y:S01]  /*0eb0*/  IMAD R152, R5, R152, UR5 ;  /* 0x0000000505987e24 */ /* 0x004fe2000f8e0298 */
[----:B----4-:R-:W-:-:S05]  /*0ec0*/  IADD3 R150, PT, PT, -R150, RZ, RZ ;  /* 0x000000ff96967210 */ /* 0x010fca0007ffe1ff */
[----:B-1----:R-:W-:Y:S01]  /*0ed0*/  IMAD R150, R3, R150, UR4 ;  /* 0x0000000403967e24 */ /* 0x002fe2000f8e0296 */
[----:B------:R-:W-:Y:S06]  /*0ee0*/  @!P0 BRA `(.L_x_15) ;  /* 0x0000000000b88947 */ /* 0x000fec0003800000 */
[----:B------:R-:W1:Y:S01]  /*0ef0*/  LDC.64 R4, c[0x0][0xb18] ;  /* 0x0002c600ff047b82 */ /* 0x000e620000000a00 */
[----:B------:R-:W-:-:S07]  /*0f00*/  ISETP.NE.AND P0, PT, R9, 0x1, PT ;  /* 0x000000010900780c */ /* 0x000fce0003f05270 */
[----:B------:R-:W2:Y:S08]  /*0f10*/  LDC R10, c[0x0][0xb0c] ;  /* 0x0002c300ff0a7b82 */ /* 0x000eb00000000800 */
[----:B------:R-:W3:Y:S08]  /*0f20*/  LDC R11, c[0x0][0x370] ;  /* 0x0000dc00ff0b7b82 */ /* 0x000ef00000000800 */
[----:B------:R-:W4:Y:S01]  /*0f30*/  LDC R12, c[0x0][0x374] ;  /* 0x0000dd00ff0c7b82 */ /* 0x000f220000000800 */
[----:B-1----:R-:W-:-:S07]  /*0f40*/  ISETP.NE.AND P1, PT, R4, 0x1, PT ;  /* 0x000000010400780c */ /* 0x002fce0003f25270 */
[----:B------:R-:W3:Y:S01]  /*0f50*/  LDC.64 R6, c[0x0][0xb10] ;  /* 0x0002c400ff067b82 */ /* 0x000ee20000000a00 */
[----:B--2---:R-:W-:-:S07]  /*0f60*/  ISETP.NE.AND P2, PT, R10, 0x1, PT ;  /* 0x000000010a00780c */ /* 0x004fce0003f45270 */
[----:B------:R-:W1:Y:S08]  /*0f70*/  LDC R8, c[0x0][0xb20] ;  /* 0x0002c800ff087b82 */ /* 0x000e700000000800 */
[----:B------:R-:W2:Y:S01]  /*0f80*/  LDC.64 R2, c[0x0][0xb28] ;  /* 0x0002ca00ff027b82 */ /* 0x000ea20000000a00 */
[----:B----4-:R-:W-:-:S04]  /*0f90*/  IMAD.HI.U32 R13, R12, R5, RZ ;  /* 0x000000050c0d7227 */ /* 0x010fc800078e00ff */
[----:B------:R-:W-:-:S04]  /*0fa0*/  IMAD.HI.U32 R5, R20, R5, RZ ;  /* 0x0000000514057227 */ /* 0x000fc800078e00ff */
[----:B---3--:R-:W-:-:S04]  /*0fb0*/  IMAD.HI.U32 R14, R11, R6, RZ ;  /* 0x000000060b0e7227 */ /* 0x008fc800078e00ff */
[C---:B------:R-:W-:Y:S01]  /*0fc0*/  IMAD.HI.U32 R16, R21.reuse, R6, RZ ;  /* 0x0000000615107227 */ /* 0x040fe200078e00ff */
[-C--:B------:R-:W-:Y:S02]  /*0fd0*/  @P2 SHF.R.U32.HI R11, RZ, R7.reuse, R14 ;  /* 0x00000007ff0b2219 */ /* 0x080fe4000001160e */
[-C--:B-1----:R-:W-:Y:S02]  /*0fe0*/  @P1 SHF.R.U32.HI R12, RZ, R8.reuse, R13 ;  /* 0x00000008ff0c1219 */ /* 0x082fe4000001160d */
[----:B------:R-:W-:Y:S02]  /*0ff0*/  SHF.R.U32.HI R5, RZ, R8, R5 ;  /* 0x00000008ff057219 */ /* 0x000fe40000011605 */
[----:B------:R-:W-:Y:S02]  /*1000*/  SHF.R.U32.HI R16, RZ, R7, R16 ;  /* 0x00000007ff107219 */ /* 0x000fe40000011610 */
[----:B------:R-:W-:Y:S01]  /*1010*/  SEL R5, R20, R5, !P1 ;  /* 0x0000000514057207 */ /* 0x000fe20004800000 */
[----:B--2---:R-:W-:Y:S01]  /*1020*/  IMAD.HI.U32 R14, R12, R2, RZ ;  /* 0x000000020c0e7227 */ /* 0x004fe200078e00ff */
[----:B------:R-:W-:-:S02]  /*1030*/  SEL R7, R21, R16, !P2 ;  /* 0x0000001015077207 */ /* 0x000fc40005000000 */
[----:B------:R-:W-:Y:S01]  /*1040*/  IADD3 R13, PT, PT, -R5, RZ, RZ ;  /* 0x000000ff050d7210 */ /* 0x000fe20007ffe1ff */
[----:B------:R-:W-:Y:S01]  /*1050*/  IMAD.HI.U32 R6, R11, R2, RZ ;  /* 0x000000020b067227 */ /* 0x000fe200078e00ff */
[----:B------:R-:W-:-:S03]  /*1060*/  @P0 SHF.R.U32.HI R12, RZ, R3, R14 ;  /* 0x00000003ff0c0219 */ /* 0x000fc6000001160e */
[----:B------:R-:W-:Y:S01]  /*1070*/  IMAD R13, R4, R13, R20 ;  /* 0x0000000d040d7224 */ /* 0x000fe200078e0214 */
[----:B------:R-:W-:Y:S01]  /*1080*/  @P0 SHF.R.U32.HI R11, RZ, R3, R6 ;  /* 0x00000003ff0b0219 */ /* 0x000fe20000011606 */
[----:B------:R-:W-:-:S04]  /*1090*/  IMAD R12, R12, R9, RZ ;  /* 0x000000090c0c7224 */ /* 0x000fc800078e02ff */
[----:B------:R-:W-:Y:S01]  /*10a0*/  IMAD R6, R11, R9, RZ ;  /* 0x000000090b067224 */ /* 0x000fe200078e02ff */
[----:B------:R-:W-:-:S04]  /*10b0*/  ISETP.GE.AND P1, PT, R5, R12, PT ;  /* 0x0000000c0500720c */ /* 0x000fc80003f26270 */
[----:B------:R-:W-:Y:S01]  /*10c0*/  ISETP.GE.OR P1, PT, R7, R6, P1 ;  /* 0x000000060700720c */ /* 0x000fe20000f26670 */
[----:B------:R-:W-:-:S05]  /*10d0*/  IMAD.HI.U32 R6, R5, R2, RZ ;  /* 0x0000000205067227 */ /* 0x000fca00078e00ff */
[----:B------:R-:W-:-:S04]  /*10e0*/  SHF.R.U32.HI R6, RZ, R3, R6 ;  /* 0x00000003ff067219 */ /* 0x000fc80000011606 */
[----:B------:R-:W-:-:S03]  /*10f0*/  SEL R6, R5, R6, !P0 ;  /* 0x0000000605067207 */ /* 0x000fc60004000000 */
[----:B------:R-:W-:Y:S01]  /*1100*/  @!P1 IMAD.HI.U32 R8, R7, R2, RZ ;  /* 0x0000000207089227 */ /* 0x000fe200078e00ff */
[----:B------:R-:W-:-:S04]  /*1110*/  IADD3 R2, PT, PT, -R6, RZ, RZ ;  /* 0x000000ff06027210 */ /* 0x000fc80007ffe1ff */
[----:B------:R-:W-:Y:S01]  /*1120*/  @!P1 SHF.R.U32.HI R8, RZ, R3, R8 ;  /* 0x00000003ff089219 */ /* 0x000fe20000011608 */
[----:B------:R-:W-:-:S03]  /*1130*/  IMAD R2, R9, R2, R5 ;  /* 0x0000000209027224 */ /* 0x000fc600078e0205 */
[----:B------:R-:W-:-:S05]  /*1140*/  @!P1 SEL R3, R7, R8, !P0 ;  /* 0x0000000807039207 */ /* 0x000fca0004000000 */
[--C-:B------:R-:W-:Y:S02]  /*1150*/  @!P1 IMAD.IADD R6, R6, 0x1, -R3.reuse ;  /* 0x0000000106069824 */ /* 0x100fe400078e0a03 */
[----:B------:R-:W-:Y:S01]  /*1160*/  @!P1 IMAD R3, R2, R11, R3 ;  /* 0x0000000b02039224 */ /* 0x000fe200078e0203 */
[----:B------:R-:W-:Y:S01]  /*1170*/  IADD3 R2, PT, PT, -R7, RZ, RZ ;  /* 0x000000ff07027210 */ /* 0x000fe20007ffe1ff */
[----:B------:R-:W-:Y:S02]  /*1180*/  @!P1 IMAD R5, R6, R9, R7 ;  /* 0x0000000906059224 */ /* 0x000fe400078e0207 */
[----:B------:R-:W-:Y:S02]  /*1190*/  @!P1 IMAD.MOV.U32 R7, RZ, RZ, R3 ;  /* 0x000000ffff079224 */ /* 0x000fe400078e0003 */
[----:B------:R-:W-:Y:S02]  /*11a0*/  IMAD R2, R10, R2, R21 ;  /* 0x000000020a027224 */ /* 0x000fe400078e0215 */
[----:B------:R-:W-:-:S02]  /*11b0*/  IMAD R20, R5, R4, R13 ;  /* 0x0000000405147224 */ /* 0x000fc400078e020d */
[----:B------:R-:W-:Y:S02]  /*11c0*/  IMAD R21, R7, R10, R2 ;  /* 0x0000000a07157224 */ /* 0x000fe400078e0202 */
.L_x_15:
[----:B------:R-:W1:Y:S01]  /*11d0*/  LDCU UR4, c[0x0][0xb30] ;  /* 0x00016600ff0477ac */ /* 0x000e620008000800 */
[----:B------:R-:W2:Y:S08]  /*11e0*/  S2UR UR37, SR_CgaCtaId ;  /* 0x00000000002579c3 */ /* 0x000eb00000008800 */
[----:B------:R-:W3:Y:S01]  /*11f0*/  LDC R72, c[0x0][0xb24] ;  /* 0x0002c900ff487b82 */ /* 0x000ee20000000800 */
[----:B-1----:R-:W-:-:S09]  /*1200*/  UISETP.NE.AND UP1, UPT, UR4, 0x1, UPT ;  /* 0x000000010400788c */ /* 0x002fd2000bf25270 */
[----:B--2---:R-:W-:Y:S05]  /*1210*/  BRA.U UP1, `(.L_x_16) ;  /* 0x0000000101407547 */ /* 0x004fea000b800000 */
[----:B------:R-:W1:Y:S08]  /*1220*/  LDC.64 R4, c[0x0][0xb10] ;  /* 0x0002c400ff047b82 */ /* 0x000e700000000a00 */
[----:B------:R-:W2:Y:S08]  /*1230*/  LDC.64 R2, c[0x0][0xb18] ;  /* 0x0002c600ff027b82 */ /* 0x000eb00000000a00 */
[----:B------:R-:W4:Y:S08]  /*1240*/  LDC R6, c[0x0][0xb20] ;  /* 0x0002c800ff067b82 */ /* 0x000f300000000800 */
[----:B------:R-:W3:Y:S01]  /*1250*/  LDC R8, c[0x0][0xb0c] ;  /* 0x0002c300ff087b82 */ /* 0x000ee20000000800 */
[----:B-1----:R-:W-:-:S05]  /*1260*/  IMAD.HI.U32 R4, R21, R4, RZ ;  /* 0x0000000415047227 */ /* 0x002fca00078e00ff */
[----:B------:R-:W-:Y:S01]  /*1270*/  SHF.R.U32.HI R4, RZ, R5, R4 ;  /* 0x00000005ff047219 */ /* 0x000fe20000011604 */
[----:B--2---:R-:W-:Y:S01]  /*1280*/  IMAD.HI.U32 R3, R20, R3, RZ ;  /* 0x0000000314037227 */ /* 0x004fe200078e00ff */
[----:B------:R-:W-:-:S04]  /*1290*/  ISETP.NE.AND P0, PT, R2, 0x1, PT ;  /* 0x000000010200780c */ /* 0x000fc80003f05270 */
[----:B----4-:R-:W-:-:S04]  /*12a0*/  SHF.R.U32.HI R3, RZ, R6, R3 ;  /* 0x00000006ff037219 */ /* 0x010fc80000011603 */
[----:B------:R-:W-:Y:S02]  /*12b0*/  SEL R3, R20, R3, !P0 ;  /* 0x0000000314037207 */ /* 0x000fe40004000000 */
[----:B---3--:R-:W-:-:S04]  /*12c0*/  ISETP.NE.AND P1, PT, R8, 0x1, PT ;  /* 0x000000010800780c */ /* 0x008fc80003f25270 */
[----:B------:R-:W-:-:S05]  /*12d0*/  SEL R4, R21, R4, !P1 ;  /* 0x0000000415047207 */ /* 0x000fca0004800000 */
[----:B------:R-:W-:Y:S02]  /*12e0*/  IMAD.IADD R5, R3, 0x1, -R4 ;  /* 0x0000000103057824 */ /* 0x000fe400078e0a04 */
[----:B------:R-:W-:Y:S02]  /*12f0*/  IMAD.IADD R3, R4, 0x1, -R3 ;  /* 0x0000000104037824 */ /* 0x000fe400078e0a03 */
[----:B------:R-:W-:Y:S02]  /*1300*/  IMAD R21, R5, R8, R21 ;  /* 0x0000000805157224 */ /* 0x000fe400078e0215 */
[----:B------:R-:W-:-:S07]  /*1310*/  IMAD R20, R3, R2, R20 ;  /* 0x0000000203147224 */ /* 0x000fce00078e0214 */
.L_x_16:
[----:B------:R-:W-:Y:S01]  /*1320*/  BAR.SYNC.DEFER_BLOCKING 0x0 ;  /* 0x0000000000007b1d */ /* 0x000fe20000010000 */
[----:B------:R-:W-:Y:S01]  /*1330*/  UISETP.NE.AND UP1, UPT, UR8, 0x2, UPT ;  /* 0x000000020800788c */ /* 0x000fe2000bf25270 */
[----:B------:R-:W-:Y:S02]  /*1340*/  ISETP.NE.OR P5, PT, R0, 0x2, !P5 ;  /* 0x000000020000780c */ /* 0x000fe40006fa5670 */
[----:B------:R-:W-:-:S06]  /*1350*/  LOP3.LUT R2, R167, 0x1f, RZ, 0xc0, !PT ;  /* 0x0000001fa7027812 */ /* 0x000fcc00078ec0ff */
[----:B------:R-:W-:Y:S05]  /*1360*/  BRA.U UP1, `(.L_x_17) ;  /* 0x0000001101587547 */ /* 0x000fea000b800000 */
[----:B------:R-:W1:Y:S01]  /*1370*/  LDCU UR13, c[0x0][0x38c] ;  /* 0x00007180ff0d77ac */ /* 0x000e620008000800 */
[----:B------:R-:W2:Y:S01]  /*1380*/  LDC R9, c[0x0][0x370] ;  /* 0x0000dc00ff097b82 */ /* 0x000ea20000000800 */
[----:B------:R-:W-:Y:S01]  /*1390*/  PLOP3.LUT P1, PT, PT, PT, UP2, 0x80, 0x8 ;  /* 0x000000000008781c */ /* 0x000fe20003f2f028 */
[----:B------:R-:W-:Y:S01]  /*13a0*/  HFMA2 R12, -RZ, RZ, 0, 0 ;  /* 0x00000000ff0c7431 */ /* 0x000fe200000001ff */
[----:B------:R-:W-:Y:S01]  /*13b0*/  ISETP.EQ.OR P4, PT, R2, RZ, P5 ;  /* 0x000000ff0200720c */ /* 0x000fe20002f82670 */
[----:B------:R-:W-:Y:S01]  /*13c0*/  IMAD.MOV.U32 R15, RZ, RZ, 0x1 ;  /* 0x00000001ff0f7424 */ /* 0x000fe200078e00ff */
[----:B------:R-:W-:Y:S01]  /*13d0*/  PLOP3.LUT P1, PT, P1, PT, PT, 0x8, 0x80 ;  /* 0x000000000080781c */ /* 0x000fe20000f2e170 */
[----:B------:R-:W-:Y:S01]  /*13e0*/  IMAD.MOV.U32 R14, RZ, RZ, RZ ;  /* 0x000000ffff0e7224 */ /* 0x000fe200078e00ff */
[----:B------:R-:W-:Y:S01]  /*13f0*/  MOV R8, 0x1 ;  /* 0x0000000100087802 */ /* 0x000fe20000000f00 */
[----:B------:R-:W4:Y:S01]  /*1400*/  LDC R0, c[0x0][0x374] ;  /* 0x0000dd00ff007b82 */ /* 0x000f220000000800 */
[----:B------:R-:W-:Y:S01]  /*1410*/  IMAD.MOV.U32 R10, RZ, RZ, RZ ;  /* 0x000000ffff0a7224 */ /* 0x000fe200078e00ff */
[----:B------:R-:W2:Y:S01]  /*1420*/  LDCU.64 UR22, c[0x0][0x348] ;  /* 0x00006900ff1677ac */ /* 0x000ea20008000a00 */
[----:B------:R-:W-:Y:S01]  /*1430*/  UMOV UR6, URZ ;  /* 0x000000ff00067c82 */ /* 0x000fe20008000000 */
[----:B-1----:R-:W-:-:S04]  /*1440*/  UIADD3 UR5, UPT, UPT, UR13, 0x7f, URZ ;  /* 0x0000007f0d057890 */ /* 0x002fc8000fffe0ff */
[----:B------:R-:W-:-:S04]  /*1450*/  USHF.R.S32.HI UR4, URZ, 0x1f, UR5 ;  /* 0x0000001fff047899 */ /* 0x000fc80008011405 */
[----:B------:R-:W-:-:S04]  /*1460*/  ULEA.HI UR4, UR4, UR5, URZ, 0x7 ;  /* 0x0000000504047291 */ /* 0x000fc8000f8f38ff */
[----:B------:R-:W-:Y:S02]  /*1470*/  USHF.R.S32.HI UR15, URZ, 0x7, UR4 ;  /* 0x00000007ff0f7899 */ /* 0x000fe40008011404 */
[----:B------:R-:W-:Y:S02]  /*1480*/  UIADD3 UR4, UPT, UPT, UR13, -0x1, URZ ;  /* 0xffffffff0d047890 */ /* 0x000fe4000fffe0ff */
[----:B------:R-:W-:Y:S02]  /*1490*/  UISETP.LT.U32.AND UP0, UPT, UR15, 0x4, UPT ;  /* 0x000000040f00788c */ /* 0x000fe4000bf01070 */
[----:B------:R-:W-:Y:S02]  /*14a0*/  UISETP.GE.U32.AND UP1, UPT, UR4, -0xff, UPT ;  /* 0xffffff010400788c */ /* 0x000fe4000bf26070 */
[----:B------:R-:W-:Y:S02]  /*14b0*/  USEL UR14, UR15, 0x4, UP0 ;  /* 0x000000040f0e7887 */ /* 0x000fe40008000000 */
[----:B------:R-:W-:-:S02]  /*14c0*/  UIADD3 UR13, UPT, UPT, UR13, 0xfe, URZ ;  /* 0x000000fe0d0d7890 */ /* 0x000fc4000fffe0ff */
[----:B------:R-:W-:Y:S02]  /*14d0*/  UIADD3 UR5, UPT, UPT, UR14, -0x1, URZ ;  /* 0xffffffff0e057890 */ /* 0x000fe4000fffe0ff */
[----:B------:R-:W-:-:S03]  /*14e0*/  UIADD3 UR7, UPT, UPT, UR15, -UR14, URZ ;  /* 0x8000000e0f077290 */ /* 0x000fc6000fffe0ff */
[----:B------:R-:W-:-:S04]  /*14f0*/  @UP1 UIADD3 UR5, UPT, UPT, UR14, URZ, URZ ;  /* 0x000000ff0e051290 */ /* 0x000fc8000fffe0ff */
[----:B--2---:R-:W-:-:S12]  /*1500*/  UIADD3 UR5, UPT, UPT, UR5, 0x1, URZ ;  /* 0x0000000105057890 */ /* 0x004fd8000fffe0ff */
.L_x_35:
[----:B------:R-:W-:Y:S01]  /*1510*/  UISETP.NE.AND UP0, UPT, UR37, URZ, UPT ;  /* 0x000000ff2500728c */ /* 0x000fe2000bf05270 */
[----:B------:R-:W1:Y:S08]  /*1520*/  S2UR UR37, SR_CgaCtaId ;  /* 0x00000000002579c3 */ /* 0x000e700000008800 */
[----:B------:R-:W-:Y:S05]  /*1530*/  BRA.U UP0, `(.L_x_18) ;  /* 0x0000000100347547 */ /* 0x000fea000b800000 */
[----:B------:R-:W2:Y:S01]  /*1540*/  S2R R2, SR_CgaCtaId ;  /* 0x0000000000027919 */ /* 0x000ea20000008800 */
[----:B------:R-:W-:-:S04]  /*1550*/  MOV R3, 0x400 ;  /* 0x0000040000037802 */ /* 0x000fc80000000f00 */
[----:B--2---:R-:W-:Y:S02]  /*1560*/  LEA R3, R2, R3, 0x18 ;  /* 0x0000000302037211 */ /* 0x004fe400078ec0ff */
[----:B------:R-:W-:-:S03]  /*1570*/  SHF.L.U32 R2, R8, 0x1f, RZ ;  /* 0x0000001f08027819 */ /* 0x000fc600000006ff */
[----:B------:R-:W-:-:S04]  /*1580*/  IMAD R3, R10, 0x8, R3 ;  /* 0x000000080a037824 */ /* 0x000fc800078e0203 */
[----:B------:R-:W2:Y:S02]  /*1590*/  SYNCS.PHASECHK.TRANS64.TRYWAIT P0, [R3+URZ+0xe0], R2 ;  /* 0x0000e002030075a7 */ /* 0x000ea400080011ff */
[----:B--2---:R-:W-:Y:S05]  /*15a0*/  @!P0 BRA `(.L_x_19) ;  /* 0x0000006c00508947 */ /* 0x004fea0003800000 */
.L_x_105:
[----:B------:R-:W-:Y:S01]  /*15b0*/  VIADD R10, R10, 0x1 ;  /* 0x000000010a0a7836 */ /* 0x000fe20000000000 */
[----:B------:R2:W-:Y:S04]  /*15c0*/  SYNCS.ARRIVE.TRANS64.A1T0 RZ, [R3+URZ+0xd0], RZ ;  /* 0x0000d0ff03ff79a7 */ /* 0x0005e800081000ff */
[----:B------:R-:W-:-:S04]  /*15d0*/  ISETP.NE.AND P0, PT, R10, 0x2, PT ;  /* 0x000000020a00780c */ /* 0x000fc80003f05270 */
[----:B------:R-:W-:Y:S02]  /*15e0*/  SEL R10, R10, RZ, P0 ;  /* 0x000000ff0a0a7207 */ /* 0x000fe40000000000 */
[----:B--2---:R-:W-:-:S04]  /*15f0*/  SEL R3, RZ, 0x1, P0 ;  /* 0x00000001ff037807 */ /* 0x004fc80000000000 */
[----:B------:R-:W-:-:S07]  /*1600*/  LOP3.LUT R8, R8, R3, RZ, 0x3c, !PT ;  /* 0x0000000308087212 */ /* 0x000fce00078e3cff */
.L_x_18:
[----:B------:R-:W-:Y:S01]  /*1610*/  UMOV UR4, 0x400 ;  /* 0x0000040000047882 */ /* 0x000fe20000000000 */
[----:B------:R-:W-:Y:S01]  /*1620*/  SHF.L.U32 R2, R15, 0x1f, RZ ;  /* 0x0000001f0f027819 */ /* 0x000fe200000006ff */
[----:B-1----:R-:W-:Y:S01]  /*1630*/  ULEA UR4, UR37, UR4, 0x18 ;  /* 0x0000000425047291 */ /* 0x002fe2000f8ec0ff */
[----:B------:R-:W-:Y:S01]  /*1640*/  R2UR UR35, R21 ;  /* 0x00000000152372ca */ /* 0x000fe200000e0000 */
[----:B------:R-:W-:Y:S01]  /*1650*/  UISETP.GE.U32.AND UP0, UPT, UR13, 0xff, UPT ;  /* 0x000000ff0d00788c */ /* 0x000fe2000bf06070 */
[----:B------:R-:W-:Y:S01]  /*1660*/  R2UR UR11, R20 ;  /* 0x00000000140b72ca */ /* 0x000fe200000e0000 */
[----:B------:R-:W-:Y:S01]  /*1670*/  ULEA UR8, UR6, UR4, 0x3 ;  /* 0x0000000406087291 */ /* 0x000fe2000f8e18ff */
[----:B------:R-:W-:-:S08]  /*1680*/  UMOV UR24, URZ ;  /* 0x000000ff00187c82 */ /* 0x000fd00008000000 */
[----:B------:R1:W2:Y:S01]  /*1690*/  SYNCS.PHASECHK.TRANS64.TRYWAIT P0, [UR8+0x20], R2 ;  /* 0x00002002ff0075a7 */ /* 0x0002a20008001108 */
[----:B------:R-:W-:Y:S02]  /*16a0*/  USHF.L.U32 UR35, UR35, 0x7, URZ ;  /* 0x0000000723237899 */ /* 0x000fe400080006ff */
[----:B------:R-:W-:Y:S01]  /*16b0*/  USHF.L.U32 UR11, UR11, 0x7, URZ ;  /* 0x000000070b0b7899 */ /* 0x000fe200080006ff */
[----:B------:R-:W-:Y:S11]  /*16c0*/  BRA.U !UP0, `(.L_x_20) ;  /* 0x0000000108a47547 */ /* 0x000ff6000b800000 */
[----:B------:R-:W-:Y:S01]  /*16d0*/  UMOV UR16, URZ ;  /* 0x000000ff00107c82 */ /* 0x000fe20008000000 */
[----:B------:R-:W-:-:S05]  /*16e0*/  UMOV UR17, UR6 ;  /* 0x0000000600117c82 */ /* 0x000fca0008000000 */
.L_x_25:
[----:B-1----:R-:W-:Y:S01]  /*16f0*/  ULEA UR33, UR17, UR4, 0x3 ;  /* 0x0000000411217291 */ /* 0x002fe2000f8e18ff */
[----:B--2---:R-:W-:Y:S01]  /*1700*/  @!P5 MOV R3, 0x8000 ;  /* 0x000080000003d802 */ /* 0x004fe20000000f00 */
[----:B--2---:R-:W-:Y:S10]  /*1710*/  @P0 BRA `(.L_x_21) ;  /* 0x00000000000c0947 */ /* 0x004ff40003800000 */
[----:B------:R-:W-:-:S04]  /*1720*/  SHF.L.U32 R5, R15, 0x1f, RZ ;  /* 0x0000001f0f057819 */ /* 0x000fc800000006ff */
[----:B------:R-:W2:Y:S02]  /*1730*/  SYNCS.PHASECHK.TRANS64.TRYWAIT P0, [UR33+0x20], R5 ;  /* 0x00002005ff0075a7 */ /* 0x000ea40008001121 */
[----:B--2---:R-:W-:Y:S05]  /*1740*/  @!P0 BRA `(.L_x_22) ;  /* 0x0000006800fc8947 */ /* 0x004fea0003800000 */
.L_x_21:
[----:B------:R2:W-:Y:S01]  /*1750*/  @!P5 SYNCS.ARRIVE.TRANS64 RZ, [UR33], R3 ;  /* 0x00000003ffffd9a7 */ /* 0x0005e20008000021 */
[----:B------:R-:W-:Y:S04]  /*1760*/  BSSY.RECONVERGENT B0, `(.L_x_23) ;  /* 0x0000003000007945 */ /* 0x000fe80003800200 */
[----:B------:R-:W-:Y:S05]  /*1770*/  @P4 BRA `(.L_x_24) ;  /* 0x0000000000044947 */ /* 0x000fea0003800000 */
[----:B------:R-:W-:Y:S05]  /*1780*/  BPT.TRAP 0x1 ;  /* 0x000000040000795c */ /* 0x000fea0000300000 */
.L_x_24:
[----:B------:R-:W-:Y:S05]  /*1790*/  BSYNC.RECONVERGENT B0 ;  /* 0x0000000000007941 */ /* 0x000fea0003800200 */
.L_x_23:
[----:B------:R-:W-:Y:S02]  /*17a0*/  UIADD3 UR6, UPT, UPT, UR17, 0x1, URZ ;  /* 0x0000000111067890 */ /* 0x000fe4000fffe0ff */
[----:B------:R-:W-:Y:S02]  /*17b0*/  UIADD3 UR26, UP1, UPT, UR22, 0x80, URZ ;  /* 0x00000080161a7890 */ /* 0x000fe4000ff3e0ff */
[----:B------:R-:W-:Y:S02]  /*17c0*/  UISETP.NE.AND UP0, UPT, UR6, 0x4, UPT ;  /* 0x000000040600788c */ /* 0x000fe4000bf05270 */
[----:B------:R-:W-:Y:S02]  /*17d0*/  USHF.L.U32 UR34, UR16, 0x7, URZ ;  /* 0x0000000710227899 */ /* 0x000fe400080006ff */
[----:B------:R-:W-:Y:S02]  /*17e0*/  USEL UR9, URZ, 0x1, UP0 ;  /* 0x00000001ff097887 */ /* 0x000fe40008000000 */
[----:B------:R-:W-:-:S02]  /*17f0*/  USEL UR6, UR6, URZ, UP0 ;  /* 0x000000ff06067287 */ /* 0x000fc40008000000 */
[----:B------:R-:W-:Y:S02]  /*1800*/  UIADD3 UR20, UP0, UPT, UR22, 0x180, URZ ;  /* 0x0000018016147890 */ /* 0x000fe4000ff1e0ff */
[----:B------:R-:W-:Y:S01]  /*1810*/  ULEA UR8, UR6, UR4, 0x3 ;  /* 0x0000000406087291 */ /* 0x000fe2000f8e18ff */
[----:B------:R-:W-:Y:S01]  /*1820*/  LOP3.LUT R15, R15, UR9, RZ, 0x3c, !PT ;  /* 0x000000090f0f7c12 */ /* 0x000fe2000f8e3cff */
[----:B------:R-:W-:Y:S02]  /*1830*/  UIADD3.X UR27, UPT, UPT, URZ, UR23, URZ, UP1, !UPT ;  /* 0x00000017ff1b7290 */ /* 0x000fe40008ffe4ff */
[----:B------:R-:W-:Y:S01]  /*1840*/  UIADD3.X UR21, UPT, UPT, URZ, UR23, URZ, UP0, !UPT ;  /* 0x00000017ff157290 */ /* 0x000fe200087fe4ff */
[----:B-1----:R-:W-:Y:S01]  /*1850*/  SHF.L.U32 R2, R15, 0x1f, RZ ;  /* 0x0000001f0f027819 */ /* 0x002fe200000006ff */
[----:B------:R-:W-:Y:S01]  /*1860*/  UMOV UR18, 0x0 ;  /* 0x0000000000127882 */ /* 0x000fe20000000000 */
[----:B------:R-:W-:Y:S01]  /*1870*/  UMOV UR19, 0x10000000 ;  /* 0x1000000000137882 */ /* 0x000fe20000000000 */
[----:B------:R-:W-:Y:S01]  /*1880*/  UMOV UR12, UR36 ;  /* 0x00000024000c7c82 */ /* 0x000fe20008000000 */
[----:B------:R1:W1:Y:S01]  /*1890*/  SYNCS.PHASECHK.TRANS64.TRYWAIT P0, [UR8+0x20], R2 ;  /* 0x00002002ff0075a7 */ /* 0x0002620008001108 */
[----:B------:R-:W-:Y:S01]  /*18a0*/  ULEA UR8, UR17, UR4, 0xe ;  /* 0x0000000411087291 */ /* 0x000fe2000f8e70ff */
[----:B------:R-:W-:Y:S01]  /*18b0*/  UMOV UR9, UR33 ;  /* 0x0000002100097c82 */ /* 0x000fe20008000000 */
[----:B------:R-:W-:-:S02]  /*18c0*/  UMOV UR10, UR34 ;  /* 0x00000022000a7c82 */ /* 0x000fc40008000000 */
[----:B------:R-:W-:Y:S02]  /*18d0*/  UIADD3 UR32, UPT, UPT, UR8, 0x8400, URZ ;  /* 0x0000840008207890 */ /* 0x000fe4000fffe0ff */
[----:B------:R-:W-:Y:S02]  /*18e0*/  UIADD3 UR8, UPT, UPT, UR8, 0x18400, URZ ;  /* 0x0001840008087890 */ /* 0x000fe4000fffe0ff */
[----:B------:R-:W-:Y:S01]  /*18f0*/  UIADD3 UR16, UPT, UPT, UR16, 0x1, URZ ;  /* 0x0000000110107890 */ /* 0x000fe2000fffe0ff */
[----:B------:R-:W-:Y:S01]  /*1900*/  UMOV UR24, UR5 ;  /* 0x0000000500187c82 */ /* 0x000fe20008000000 */
[----:B------:R-:W-:Y:S02]  /*1910*/  UMOV UR17, UR6 ;  /* 0x0000000600117c82 */ /* 0x000fe40008000000 */
[----:B------:R-:W-:Y:S01]  /*1920*/  UISETP.NE.AND UP0, UPT, UR16, UR5, UPT ;  /* 0x000000051000728c */ /* 0x000fe2000bf05270 */
[----:B------:R1:W-:Y:S02]  /*1930*/  UTMALDG.3D [UR32], [UR26], desc[UR18] ;  /* 0x000012201a0075b4 */ /* 0x0003e40008011000 */
[----:B------:R1:W-:Y:S06]  /*1940*/  UTMALDG.3D [UR8], [UR20], desc[UR18] ;  /* 0x00001208140075b4 */ /* 0x0003ec0008011000 */
[----:B------:R-:W-:Y:S05]  /*1950*/  BRA.U UP0, `(.L_x_25) ;  /* 0xfffffffd00647547 */ /* 0x000fea000b83ffff */
.L_x_20:
[----:B-1----:R-:W-:Y:S01]  /*1960*/  ULEA UR8, UR6, UR4, 0x3 ;  /* 0x0000000406087291 */ /* 0x002fe2000f8e18ff */
[----:B------:R-:W-:Y:S01]  /*1970*/  SHF.L.U32 R2, R15, 0x1f, RZ ;  /* 0x0000001f0f027819 */ /* 0x000fe200000006ff */
[----:B------:R-:W-:Y:S01]  /*1980*/  @!P1 SYNCS.ARRIVE.TRANS64.A1T0 RZ, [UR4+0x68], RZ ;  /* 0x000068ffffff99a7 */ /* 0x000fe20008100004 */
[----:B------:R-:W-:-:S06]  /*1990*/  UISETP.GT.AND UP0, UPT, UR15, UR14, UPT ;  /* 0x0000000e0f00728c */ /* 0x000fcc000bf04270 */
[----:B--2---:R1:W2:Y:S03]  /*19a0*/  SYNCS.PHASECHK.TRANS64.TRYWAIT P0, [UR8+0x20], R2 ;  /* 0x00002002ff0075a7 */ /* 0x0042a60008001108 */
[----:B------:R-:W-:Y:S05]  /*19b0*/  BRA.U !UP0, `(.L_x_26) ;  /* 0x0000000108a87547 */ /* 0x000fea000b800000 */
[----:B------:R-:W-:Y:S01]  /*19c0*/  UIADD3 UR21, UPT, UPT, UR7, UR24, URZ ;  /* 0x0000001807157290 */ /* 0x000fe2000fffe0ff */
[----:B------:R-:W-:-:S11]  /*19d0*/  UMOV UR25, UR6 ;  /* 0x0000000600197c82 */ /* 0x000fd60008000000 */
.L_x_31:
[----:B-1----:R-:W-:Y:S01]  /*19e0*/  ULEA UR17, UR25, UR4, 0x3 ;  /* 0x0000000419117291 */ /* 0x002fe2000f8e18ff */
[----:B--2---:R-:W-:Y:S01]  /*19f0*/  @!P5 MOV R3, 0x8000 ;  /* 0x000080000003d802 */ /* 0x004fe20000000f00 */
[----:B--2---:R-:W-:Y:S10]  /*1a00*/  @P0 BRA `(.L_x_27) ;  /* 0x00000000000c0947 */ /* 0x004ff40003800000 */
[----:B------:R-:W-:-:S04]  /*1a10*/  SHF.L.U32 R5, R15, 0x1f, RZ ;  /* 0x0000001f0f057819 */ /* 0x000fc800000006ff */
[----:B------:R-:W2:Y:S02]  /*1a20*/  SYNCS.PHASECHK.TRANS64.TRYWAIT P0, [UR17+0x20], R5 ;  /* 0x00002005ff0075a7 */ /* 0x000ea40008001111 */
[----:B--2---:R-:W-:Y:S05]  /*1a30*/  @!P0 BRA `(.L_x_28) ;  /* 0x0000006800588947 */ /* 0x004fea0003800000 */
.L_x_27:
[----:B------:R2:W-:Y:S01]  /*1a40*/  @!P5 SYNCS.ARRIVE.TRANS64 RZ, [UR17], R3 ;  /* 0x00000003ffffd9a7 */ /* 0x0005e20008000011 */
[----:B------:R-:W-:Y:S04]  /*1a50*/  BSSY.RECONVERGENT B0, `(.L_x_29) ;  /* 0x0000003000007945 */ /* 0x000fe80003800200 */
[----:B------:R-:W-:Y:S05]  /*1a60*/  @P4 BRA `(.L_x_30) ;  /* 0x0000000000044947 */ /* 0x000fea0003800000 */
[----:B------:R-:W-:Y:S05]  /*1a70*/  BPT.TRAP 0x1 ;  /* 0x000000040000795c */ /* 0x000fea0000300000 */
.L_x_30:
[----:B------:R-:W-:Y:S05]  /*1a80*/  BSYNC.RECONVERGENT B0 ;  /* 0x0000000000007941 */ /* 0x000fea0003800200 */
.L_x_29:
        /* <DEDUP_REMOVED lines=20> */
[----:B------:R-:W-:Y:S01]  /*1bd0*/  UIADD3 UR8, UPT, UPT, UR8, 0x18400, URZ ;  /* 0x0001840008087890 */ /* 0x000fe2000fffe0ff */
[----:B------:R-:W-:Y:S01]  /*1be0*/  UMOV UR9, UR17 ;  /* 0x0000001100097c82 */ /* 0x000fe20008000000 */
[----:B------:R-:W-:Y:S01]  /*1bf0*/  UMOV UR10, UR18 ;  /* 0x00000012000a7c82 */ /* 0x000fe20008000000 */
[----:B------:R-:W-:Y:S01]  /*1c00*/  UIADD3 UR24, UPT, UPT, UR24, 0x1, URZ ;  /* 0x0000000118187890 */ /* 0x000fe2000fffe0ff */
[----:B------:R-:W-:-:S03]  /*1c10*/  UMOV UR25, UR6 ;  /* 0x0000000600197c82 */ /* 0x000fc60008000000 */
[----:B------:R1:W-:Y:S01]  /*1c20*/  UTMALDG.3D [UR16], [UR30], desc[UR26] ;  /* 0x00001a101e0075b4 */ /* 0x0003e20008011000 */
[----:B------:R-:W-:Y:S01]  /*1c30*/  UISETP.NE.AND UP0, UPT, UR24, UR21, UPT ;  /* 0x000000151800728c */ /* 0x000fe2000bf05270 */
[----:B------:R1:W-:Y:S08]  /*1c40*/  UTMALDG.3D [UR8], [UR28], desc[UR26] ;  /* 0x00001a081c0075b4 */ /* 0x0003f00008011000 */
[----:B------:R-:W-:Y:S05]  /*1c50*/  BRA.U UP0, `(.L_x_31) ;  /* 0xfffffffd00607547 */ /* 0x000fea000b83ffff */
.L_x_26:
[----:B-1----:R-:W-:Y:S01]  /*1c60*/  LEA R2, R14, UR4, 0x3 ;  /* 0x000000040e027c11 */ /* 0x002fe2000f8e18ff */
[----:B------:R-:W-:Y:S01]  /*1c70*/  NOP ;  /* 0x0000000000007918 */ /* 0x000fe20000000000 */
[----:B--2---:R-:W-:Y:S02]  /*1c80*/  SHF.L.U32 R3, R12, 0x1f, RZ ;  /* 0x0000001f0c037819 */ /* 0x004fe400000006ff */
[----:B------:R-:W-:Y:S02]  /*1c90*/  LEA R4, R14, UR4, 0x4 ;  /* 0x000000040e047c11 */ /* 0x000fe4000f8e20ff */
[----:B------:R-:W1:Y:S02]  /*1ca0*/  SYNCS.PHASECHK.TRANS64.TRYWAIT P0, [R2+URZ+0x70], R3 ;  /* 0x00007003020075a7 */ /* 0x000e6400080011ff */
[----:B-1----:R-:W-:Y:S05]  /*1cb0*/  @!P0 BRA `(.L_x_32) ;  /* 0x0000006400d08947 */ /* 0x002fea0003800000 */
.L_x_108:
[----:B------:R-:W2:Y:S01]  /*1cc0*/  LDS.128 R4, [R4+0x100] ;  /* 0x0001000004047984 */ /* 0x000ea20000000c00 */
[----:B---3--:R-:W-:Y:S01]  /*1cd0*/  ISETP.GE.AND P0, PT, R72, 0x1, PT ;  /* 0x000000014800780c */ /* 0x008fe20003f06270 */
[----:B-1----:R-:W-:Y:S01]  /*1ce0*/  VIADD R2, R2, 0x80 ;  /* 0x0000008002027836 */ /* 0x002fe20000000000 */
[----:B------:R-:W-:Y:S01]  /*1cf0*/  @!PT LDS RZ, [RZ] ;  /* 0x00000000fffff984 */ /* 0x000fe20000000800 */
[----:B------:R-:W-:Y:S01]  /*1d00*/  @!PT LDS RZ, [RZ] ;  /* 0x00000000fffff984 */ /* 0x000fe20000000800 */
[----:B------:R-:W-:Y:S01]  /*1d10*/  @!PT LDS RZ, [RZ] ;  /* 0x00000000fffff984 */ /* 0x000fe20000000800 */
[----:B------:R-:W-:Y:S01]  /*1d20*/  @!PT LDS RZ, [RZ] ;  /* 0x00000000fffff984 */ /* 0x000fe20000000800 */
[----:B------:R1:W-:Y:S06]  /*1d30*/  MEMBAR.ALL.CTA ;  /* 0x0000000000007992 */ /* 0x0003ec0000008000 */
[----:B-1----:R-:W1:Y:S01]  /*1d40*/  FENCE.VIEW.ASYNC.S ;  /* 0x00000000000073c6 */ /* 0x002e620000000000 */
[----:B------:R-:W-:-:S04]  /*1d50*/  PRMT R2, RZ, 0x654, R2 ;  /* 0x00000654ff027816 */ /* 0x000fc80000000002 */
[----:B-1----:R1:W-:Y:S01]  /*1d60*/  SYNCS.ARRIVE.TRANS64.RED.A1T0 RZ, [R2+URZ], RZ ;  /* 0x000000ff02ff79a7 */ /* 0x0023e200081004ff */
[----:B--2---:R-:W-:-:S13]  /*1d70*/  LOP3.LUT P2, RZ, R6, 0x1, RZ, 0xc0, !PT ;  /* 0x0000000106ff7812 */ /* 0x004fda000784c0ff */
[----:B------:R-:W-:Y:S01]  /*1d80*/  @P2 SHF.R.U32.HI R3, RZ, 0x10, R5 ;  /* 0x00000010ff032819 */ /* 0x000fe20000011605 */
[----:B------:R-:W-:Y:S01]  /*1d90*/  VOTEU.ANY UP0, P2 ;  /* 0x0000000000ff7886 */ /* 0x000fe20001000100 */
[----:B------:R-:W-:Y:S02]  /*1da0*/  @P2 MOV R13, R4 ;  /* 0x00000004000d2202 */ /* 0x000fe40000000f00 */
[----:B------:R-:W-:Y:S02]  /*1db0*/  @P2 R2UR.BROADCAST UR8, R3 ;  /* 0x00000000030822ca */ /* 0x000fe400008e0000 */
[----:B------:R-:W-:-:S11]  /*1dc0*/  @P2 LOP3.LUT R11, R5, 0xffff, RZ, 0xc0, !PT ;  /* 0x0000ffff050b2812 */ /* 0x000fd600078ec0ff */
[----:B------:R-:W-:Y:S01]  /*1dd0*/  @UP0 UMOV UR36, UR8 ;  /* 0x0000000800240c82 */ /* 0x000fe20008000000 */
[----:B-1----:R-:W-:Y:S05]  /*1de0*/  @!P0 BRA `(.L_x_33) ;  /* 0x0000000000b88947 */ /* 0x002fea0003800000 */
[----:B------:R-:W4:Y:S01]  /*1df0*/  LDC.64 R4, c[0x0][0xb18] ;  /* 0x0002c600ff047b82 */ /* 0x000f220000000a00 */
[----:B------:R-:W-:-:S07]  /*1e00*/  ISETP.NE.AND P3, PT, R72, 0x1, PT ;  /* 0x000000014800780c */ /* 0x000fce0003f65270 */
[----:B------:R-:W1:Y:S08]  /*1e10*/  LDC.64 R6, c[0x0][0xb10] ;  /* 0x0002c400ff067b82 */ /* 0x000e700000000a00 */
[----:B------:R-:W2:Y:S08]  /*1e20*/  LDC R16, c[0x0][0xb20] ;  /* 0x0002c800ff107b82 */ /* 0x000eb00000000800 */
[----:B------:R-:W3:Y:S01]  /*1e30*/  LDC R18, c[0x0][0xb0c] ;  /* 0x0002c300ff127b82 */ /* 0x000ee20000000800 */
[----:B----4-:R-:W-:Y:S01]  /*1e40*/  IMAD.HI.U32 R17, R0, R5, RZ ;  /* 0x0000000500117227 */ /* 0x010fe200078e00ff */
[----:B------:R-:W-:-:S03]  /*1e50*/  ISETP.NE.AND P0, PT, R4, 0x1, PT ;  /* 0x000000010400780c */ /* 0x000fc60003f05270 */
[----:B------:R-:W-:-:S03]  /*1e60*/  IMAD.HI.U32 R5, R11, R5, RZ ;  /* 0x000000050b057227 */ /* 0x000fc600078e00ff */
[----:B------:R-:W4:Y:S01]  /*1e70*/  LDC.64 R2, c[0x0][0xb28] ;  /* 0x0002ca00ff027b82 */ /* 0x000f220000000a00 */
[----:B-1----:R-:W-:-:S04]  /*1e80*/  IMAD.HI.U32 R20, R9, R6, RZ ;  /* 0x0000000609147227 */ /* 0x002fc800078e00ff */
[----:B------:R-:W-:Y:S01]  /*1e90*/  IMAD.HI.U32 R22, R13, R6, RZ ;  /* 0x000000060d167227 */ /* 0x000fe200078e00ff */
[----:B------:R-:W-:Y:S02]  /*1ea0*/  SHF.R.U32.HI R20, RZ, R7, R20 ;  /* 0x00000007ff147219 */ /* 0x000fe40000011614 */
[-C--:B--2---:R-:W-:Y:S02]  /*1eb0*/  SHF.R.U32.HI R17, RZ, R16.reuse, R17 ;  /* 0x00000010ff117219 */ /* 0x084fe40000011611 */
[----:B------:R-:W-:Y:S02]  /*1ec0*/  SHF.R.U32.HI R16, RZ, R16, R5 ;  /* 0x00000010ff107219 */ /* 0x000fe40000011605 */
[----:B------:R-:W-:Y:S02]  /*1ed0*/  SEL R17, R0, R17, !P0 ;  /* 0x0000001100117207 */ /* 0x000fe40004000000 */
[----:B------:R-:W-:Y:S02]  /*1ee0*/  SHF.R.U32.HI R22, RZ, R7, R22 ;  /* 0x00000007ff167219 */ /* 0x000fe40000011616 */
[----:B---3--:R-:W-:-:S02]  /*1ef0*/  ISETP.NE.AND P1, PT, R18, 0x1, PT ;  /* 0x000000011200780c */ /* 0x008fc40003f25270 */
[----:B------:R-:W-:Y:S02]  /*1f00*/  SEL R5, R11, R16, !P0 ;  /* 0x000000100b057207 */ /* 0x000fe40004000000 */
[----:B------:R-:W-:Y:S02]  /*1f10*/  SEL R19, R9, R20, !P1 ;  /* 0x0000001409137207 */ /* 0x000fe40004800000 */
[----:B------:R-:W-:Y:S01]  /*1f20*/  SEL R7, R13, R22, !P1 ;  /* 0x000000160d077207 */ /* 0x000fe20004800000 */
[----:B----4-:R-:W-:-:S04]  /*1f30*/  IMAD.HI.U32 R20, R17, R2, RZ ;  /* 0x0000000211147227 */ /* 0x010fc800078e00ff */
[----:B------:R-:W-:Y:S01]  /*1f40*/  IMAD.HI.U32 R6, R19, R2, RZ ;  /* 0x0000000213067227 */ /* 0x000fe200078e00ff */
[----:B------:R-:W-:-:S04]  /*1f50*/  @P3 SHF.R.U32.HI R17, RZ, R3, R20 ;  /* 0x00000003ff113219 */ /* 0x000fc80000011614 */
        /* <DEDUP_REMOVED lines=8> */
[----:B------:R-:W-:-:S04]  /*1fe0*/  @!P0 IMAD.HI.U32 R16, R7, R2, RZ ;  /* 0x0000000207108227 */ /* 0x000fc800078e00ff */
[----:B------:R-:W-:Y:S01]  /*1ff0*/  IMAD.MOV R2, RZ, RZ, -R6 ;  /* 0x000000ffff027224 */ /* 0x000fe200078e0a06 */
[----:B------:R-:W-:-:S03]  /*2000*/  @!P0 SHF.R.U32.HI R16, RZ, R3, R16 ;  /* 0x00000003ff108219 */ /* 0x000fc60000011610 */
[----:B------:R-:W-:Y:S01]  /*2010*/  IMAD R2, R72, R2, R5 ;  /* 0x0000000248027224 */ /* 0x000fe200078e0205 */
[----:B------:R-:W-:Y:S02]  /*2020*/  @!P0 SEL R3, R7, R16, !P3 ;  /* 0x0000001007038207 */ /* 0x000fe40005800000 */
[----:B------:R-:W-:-:S03]  /*2030*/  IADD3 R16, PT, PT, -R5, RZ, RZ ;  /* 0x000000ff05107210 */ /* 0x000fc60007ffe1ff */
[--C-:B------:R-:W-:Y:S02]  /*2040*/  @!P0 IMAD.IADD R6, R6, 0x1, -R3.reuse ;  /* 0x0000000106068824 */ /* 0x100fe400078e0a03 */
[----:B------:R-:W-:Y:S01]  /*2050*/  @!P0 IMAD R3, R2, R19, R3 ;  /* 0x0000001302038224 */ /* 0x000fe200078e0203 */
[----:B------:R-:W-:Y:S01]  /*2060*/  IADD3 R2, PT, PT, -R7, RZ, RZ ;  /* 0x000000ff07027210 */ /* 0x000fe20007ffe1ff */
[----:B------:R-:W-:Y:S02]  /*2070*/  @!P0 IMAD R5, R72, R6, R7 ;  /* 0x0000000648058224 */ /* 0x000fe400078e0207 */
[----:B------:R-:W-:Y:S02]  /*2080*/  IMAD R11, R4, R16, R11 ;  /* 0x00000010040b7224 */ /* 0x000fe400078e020b */
[----:B------:R-:W-:Y:S02]  /*2090*/  @!P0 IMAD.MOV.U32 R7, RZ, RZ, R3 ;  /* 0x000000ffff078224 */ /* 0x000fe400078e0003 */
[----:B------:R-:W-:-:S02]  /*20a0*/  IMAD R2, R18, R2, R13 ;  /* 0x0000000212027224 */ /* 0x000fc400078e020d */
[----:B------:R-:W-:Y:S02]  /*20b0*/  IMAD R11, R5, R4, R11 ;  /* 0x00000004050b7224 */ /* 0x000fe400078e020b */
[----:B------:R-:W-:Y:S02]  /*20c0*/  IMAD R13, R7, R18, R2 ;  /* 0x00000012070d7224 */ /* 0x000fe400078e0202 */
.L_x_33:
[----:B------:R-:W1:Y:S02]  /*20d0*/  LDCU UR8, c[0x0][0xb30] ;  /* 0x00016600ff0877ac */ /* 0x000e640008000800 */
[----:B-1----:R-:W-:-:S09]  /*20e0*/  UISETP.NE.AND UP0, UPT, UR8, 0x1, UPT ;  /* 0x000000010800788c */ /* 0x002fd2000bf05270 */
[----:B------:R-:W-:Y:S05]  /*20f0*/  BRA.U UP0, `(.L_x_34) ;  /* 0x0000000100407547 */ /* 0x000fea000b800000 */
[----:B------:R-:W1:Y:S08]  /*2100*/  LDC.64 R4, c[0x0][0xb10] ;  /* 0x0002c400ff047b82 */ /* 0x000e700000000a00 */
[----:B------:R-:W2:Y:S08]  /*2110*/  LDC.64 R2, c[0x0][0xb18] ;  /* 0x0002c600ff027b82 */ /* 0x000eb00000000a00 */
[----:B------:R-:W3:Y:S08]  /*2120*/  LDC R6, c[0x0][0xb20] ;  /* 0x0002c800ff067b82 */ /* 0x000ef00000000800 */
[----:B------:R-:W4:Y:S01]  /*2130*/  LDC R16, c[0x0][0xb0c] ;  /* 0x0002c300ff107b82 */ /* 0x000f220000000800 */
[----:B-1----:R-:W-:-:S05]  /*2140*/  IMAD.HI.U32 R4, R13, R4, RZ ;  /* 0x000000040d047227 */ /* 0x002fca00078e00ff */
[----:B------:R-:W-:Y:S01]  /*2150*/  SHF.R.U32.HI R4, RZ, R5, R4 ;  /* 0x00000005ff047219 */ /* 0x000fe20000011604 */
[----:B--2---:R-:W-:Y:S01]  /*2160*/  IMAD.HI.U32 R3, R11, R3, RZ ;  /* 0x000000030b037227 */ /* 0x004fe200078e00ff */
[----:B------:R-:W-:-:S04]  /*2170*/  ISETP.NE.AND P0, PT, R2, 0x1, PT ;  /* 0x000000010200780c */ /* 0x000fc80003f05270 */
[----:B---3--:R-:W-:-:S04]  /*2180*/  SHF.R.U32.HI R6, RZ, R6, R3 ;  /* 0x00000006ff067219 */ /* 0x008fc80000011603 */
[----:B------:R-:W-:Y:S02]  /*2190*/  SEL R3, R11, R6, !P0 ;  /* 0x000000060b037207 */ /* 0x000fe40004000000 */
[----:B----4-:R-:W-:-:S04]  /*21a0*/  ISETP.NE.AND P1, PT, R16, 0x1, PT ;  /* 0x000000011000780c */ /* 0x010fc80003f25270 */
[----:B------:R-:W-:-:S05]  /*21b0*/  SEL R4, R13, R4, !P1 ;  /* 0x000000040d047207 */ /* 0x000fca0004800000 */
[----:B------:R-:W-:Y:S02]  /*21c0*/  IMAD.IADD R5, R3, 0x1, -R4 ;  /* 0x0000000103057824 */ /* 0x000fe400078e0a04 */
[----:B------:R-:W-:Y:S02]  /*21d0*/  IMAD.IADD R3, R4, 0x1, -R3 ;  /* 0x0000000104037824 */ /* 0x000fe400078e0a03 */
[----:B------:R-:W-:Y:S02]  /*21e0*/  IMAD R13, R5, R16, R13 ;  /* 0x00000010050d7224 */ /* 0x000fe400078e020d */
[----:B------:R-:W-:-:S07]  /*21f0*/  IMAD R11, R3, R2, R11 ;  /* 0x00000002030b7224 */ /* 0x000fce00078e020b */
.L_x_34:
[----:B------:R-:W-:Y:S01]  /*2200*/  VIADD R14, R14, 0x1 ;  /* 0x000000010e0e7836 */ /* 0x000fe20000000000 */
[----:B------:R-:W-:Y:S01]  /*2210*/  PLOP3.LUT P1, PT, PT, PT, PT, 0x80, 0x8 ;  /* 0x000000000008781c */ /* 0x000fe20003f2f070 */
[----:B------:R-:W-:Y:S02]  /*2220*/  IMAD.IADD R21, R13, 0x1, R152 ;  /* 0x000000010d157824 */ /* 0x000fe400078e0298 */
[----:B------:R-:W-:Y:S01]  /*2230*/  IMAD.IADD R20, R11, 0x1, R150 ;  /* 0x000000010b147824 */ /* 0x000fe200078e0296 */
[----:B------:R-:W-:-:S04]  /*2240*/  ISETP.NE.AND P0, PT, R14, 0x2, PT ;  /* 0x000000020e00780c */ /* 0x000fc80003f05270 */
[----:B------:R-:W-:Y:S02]  /*2250*/  SEL R3, RZ, 0x1, P0 ;  /* 0x00000001ff037807 */ /* 0x000fe40000000000 */
[----:B------:R-:W-:Y:S02]  /*2260*/  SEL R14, R14, RZ, P0 ;  /* 0x000000ff0e0e7207 */ /* 0x000fe40000000000 */
[----:B------:R-:W-:Y:S01]  /*2270*/  LOP3.LUT R12, R12, R3, RZ, 0x3c, !PT ;  /* 0x000000030c0c7212 */ /* 0x000fe200078e3cff */
[----:B------:R-:W-:Y:S06]  /*2280*/  @P2 BRA `(.L_x_35) ;  /* 0xfffffff000a02947 */ /* 0x000fec000383ffff */
[----:B------:R-:W-:Y:S01]  /*2290*/  UIADD3 UR4, UPT, UPT, UR4, 0x20, URZ ;  /* 0x0000002004047890 */ /* 0x000fe2000fffe0ff */
[----:B------:R-:W-:-:S03]  /*22a0*/  SHF.L.U32 R3, R15, 0x1f, RZ ;  /* 0x0000001f0f037819 */ /* 0x000fc600000006ff */
[----:B------:R-:W-:-:S09]  /*22b0*/  ULEA UR5, UR6, UR4, 0x3 ;  /* 0x0000000406057291 */ /* 0x000fd2000f8e18ff */
[----:B------:R-:W1:Y:S02]  /*22c0*/  SYNCS.PHASECHK.TRANS64.TRYWAIT P0, [UR5], R3 ;  /* 0x00000003ff0075a7 */ /* 0x000e640008001105 */
[----:B-1----:R-:W-:Y:S05]  /*22d0*/  @!P0 BRA `(.L_x_36) ;  /* 0x00000060005c8947 */ /* 0x002fea0003800000 */
.L_x_110:
[----:B------:R-:W-:-:S04]  /*22e0*/  UIADD3 UR6, UPT, UPT, UR6, 0x1, URZ ;  /* 0x0000000106067890 */ /* 0x000fc8000fffe0ff */
[----:B------:R-:W-:-:S04]  /*22f0*/  UISETP.NE.AND UP0, UPT, UR6, 0x4, UPT ;  /* 0x000000040600788c */ /* 0x000fc8000bf05270 */
[----:B------:R-:W-:Y:S02]  /*2300*/  USEL UR7, URZ, 0x1, UP0 ;  /* 0x00000001ff077887 */ /* 0x000fe40008000000 */
[----:B------:R-:W-:-:S04]  /*2310*/  USEL UR6, UR6, URZ, UP0 ;  /* 0x000000ff06067287 */ /* 0x000fc80008000000 */
[----:B------:R-:W-:Y:S01]  /*2320*/  ULEA UR5, UR6, UR4, 0x3 ;  /* 0x0000000406057291 */ /* 0x000fe2000f8e18ff */
[----:B------:R-:W-:-:S04]  /*2330*/  LOP3.LUT R2, R15, UR7, RZ, 0x3c, !PT ;  /* 0x000000070f027c12 */ /* 0x000fc8000f8e3cff */
[----:B-1----:R-:W-:-:S04]  /*2340*/  SHF.L.U32 R3, R2, 0x1f, RZ ;  /* 0x0000001f02037819 */ /* 0x002fc800000006ff */
[----:B------:R-:W1:Y:S02]  /*2350*/  SYNCS.PHASECHK.TRANS64.TRYWAIT P0, [UR5], R3 ;  /* 0x00000003ff0075a7 */ /* 0x000e640008001105 */
[----:B-1----:R-:W-:Y:S05]  /*2360*/  @!P0 BRA `(.L_x_37) ;  /* 0x0000006000508947 */ /* 0x002fea0003800000 */
.L_x_112:
        /* <DEDUP_REMOVED lines=9> */
.L_x_114:
[----:B------:R-:W-:-:S04]  /*2400*/  UIADD3 UR6, UPT, UPT, UR6, 0x1, URZ ;  /* 0x0000000106067890 */ /* 0x000fc8000fffe0ff */
[----:B------:R-:W-:-:S04]  /*2410*/  UISETP.NE.AND UP0, UPT, UR6, 0x4, UPT ;  /* 0x000000040600788c */ /* 0x000fc8000bf05270 */
[----:B------:R-:W-:Y:S02]  /*2420*/  USEL UR5, URZ, 0x1, UP0 ;  /* 0x00000001ff057887 */ /* 0x000fe40008000000 */
[----:B------:R-:W-:-:S04]  /*2430*/  USEL UR6, UR6, URZ, UP0 ;  /* 0x000000ff06067287 */ /* 0x000fc80008000000 */
[----:B------:R-:W-:Y:S01]  /*2440*/  ULEA UR6, UR6, UR4, 0x3 ;  /* 0x0000000406067291 */ /* 0x000fe2000f8e18ff */
[----:B-1----:R-:W-:-:S04]  /*2450*/  LOP3.LUT R3, R2, UR5, RZ, 0x3c, !PT ;  /* 0x0000000502037c12 */ /* 0x002fc8000f8e3cff */
[----:B------:R-:W-:Y:S01]  /*2460*/  SHF.L.U32 R3, R3, 0x1f, RZ ;  /* 0x0000001f03037819 */ /* 0x000fe200000006ff */
[----:B----4-:R-:W-:-:S07]  /*2470*/  IMAD.U32 R0, RZ, RZ, UR6 ;  /* 0x00000006ff007e24 */ /* 0x010fce000f8e00ff */
.L_x_39:
[----:B-1----:R1:W2:Y:S02]  /*2480*/  SYNCS.PHASECHK.TRANS64.TRYWAIT P0, [R0+URZ], R3 ;  /* 0x00000003000075a7 */ /* 0x0022a400080011ff */
[----:B--2---:R-:W-:Y:S05]  /*2490*/  @!P0 NANOSLEEP.SYNCS 0x989680 ;  /* 0x009896800000895d */ /* 0x004fea0003900000 */
[----:B------:R-:W2:Y:S02]  /*24a0*/  @!P0 SYNCS.PHASECHK.TRANS64 P0, [R0+URZ], R3 ;  /* 0x00000003000085a7 */ /* 0x000ea400080010ff */
[----:B--2---:R-:W-:Y:S05]  /*24b0*/  @P0 EXIT ;  /* 0x000000000000094d */ /* 0x004fea0003800000 */
[----:B------:R-:W-:Y:S05]  /*24c0*/  BRA `(.L_x_39) ;  /* 0xfffffffc00ec7947 */ /* 0x000fea000383ffff */
.L_x_17:
[----:B------:R-:W-:-:S04]  /*24d0*/  UISETP.NE.AND UP1, UPT, UR37, URZ, UPT ;  /* 0x000000ff2500728c */ /* 0x000fc8000bf25270 */
[----:B------:R-:W-:-:S09]  /*24e0*/  UISETP.NE.OR UP1, UPT, UR8, 0x1, UP1 ;  /* 0x000000010800788c */ /* 0x000fd20008f25670 */
[----:B------:R-:W-:Y:S05]  /*24f0*/  BRA.U UP1, `(.L_x_40) ;  /* 0x0000000501487547 */ /* 0x000fea000b800000 */
[----:B------:R-:W-:Y:S01]  /*2500*/  ISETP.NE.AND P2, PT, R2, RZ, PT ;  /* 0x000000ff0200720c */ /* 0x000fe20003f45270 */
[----:B------:R-:W-:Y:S01]  /*2510*/  IMAD.MOV.U32 R12, RZ, RZ, 0x1 ;  /* 0x00000001ff0c7424 */ /* 0x000fe200078e00ff */
[----:B------:R-:W-:Y:S02]  /*2520*/  CS2R R10, SRZ ;  /* 0x00000000000a7805 */ /* 0x000fe4000001ff00 */
[----:B------:R-:W-:Y:S01]  /*2530*/  CS2R R8, SRZ ;  /* 0x0000000000087805 */ /* 0x000fe2000001ff00 */
[----:B------:R-:W-:Y:S01]  /*2540*/  UMOV UR4, 0x400 ;  /* 0x0000040000047882 */ /* 0x000fe20000000000 */
[----:B------:R-:W-:Y:S01]  /*2550*/  UMOV UR6, URZ ;  /* 0x000000ff00067c82 */ /* 0x000fe20008000000 */
[----:B------:R-:W-:-:S12]  /*2560*/  ULEA UR37, UR37, UR4, 0x18 ;  /* 0x0000000425257291 */ /* 0x000fd8000f8ec0ff */
.L_x_44:
[----:B------:R-:W-:Y:S02]  /*2570*/  LEA R0, R8, UR37, 0x3 ;  /* 0x0000002508007c11 */ /* 0x000fe4000f8e18ff */
[----:B------:R-:W-:-:S03]  /*2580*/  SHF.L.U32 R5, R9, 0x1f, RZ ;  /* 0x0000001f09057819 */ /* 0x000fc600000006ff */
[----:B------:R-:W-:Y:S01]  /*2590*/  VIADD R4, R0, 0xe0 ;  /* 0x000000e000047836 */ /* 0x000fe20000000000 */
[----:B------:R-:W1:Y:S02]  /*25a0*/  SYNCS.PHASECHK.TRANS64.TRYWAIT P0, [R0+URZ+0xd0], R5 ;  /* 0x0000d005000075a7 */ /* 0x000e6400080011ff */
[----:B-1----:R-:W-:Y:S05]  /*25b0*/  @!P0 BRA `(.L_x_41) ;  /* 0x0000005c00ec8947 */ /* 0x002fea0003800000 */
.L_x_115:
[----:B------:R-:W-:Y:S01]  /*25c0*/  ULEA UR5, UR6, UR37, 0x3 ;  /* 0x0000002506057291 */ /* 0x000fe2000f8e18ff */
[----:B------:R-:W-:Y:S02]  /*25d0*/  PRMT R4, RZ, 0x654, R4 ;  /* 0x00000654ff047816 */ /* 0x000fe40000000004 */
[----:B-1----:R-:W-:Y:S01]  /*25e0*/  SHF.L.U32 R5, R12, 0x1f, RZ ;  /* 0x0000001f0c057819 */ /* 0x002fe200000006ff */
[----:B------:R-:W-:Y:S01]  /*25f0*/  UIADD3 UR4, UPT, UPT, UR5, 0x70, URZ ;  /* 0x0000007005047890 */ /* 0x000fe2000fffe0ff */
[----:B------:R1:W-:Y:S05]  /*2600*/  SYNCS.ARRIVE.TRANS64.RED.A1T0 RZ, [R4+URZ], RZ ;  /* 0x000000ff04ff79a7 */ /* 0x0003ea00081004ff */
[----:B------:R-:W-:Y:S01]  /*2610*/  IMAD.U32 R7, RZ, RZ, UR4 ;  /* 0x00000004ff077e24 */ /* 0x000fe2000f8e00ff */
[----:B------:R-:W2:Y:S04]  /*2620*/  SYNCS.PHASECHK.TRANS64.TRYWAIT P0, [UR5+0x80], R5 ;  /* 0x00008005ff0075a7 */ /* 0x000ea80008001105 */
[----:B------:R-:W-:Y:S01]  /*2630*/  PRMT R6, R2, 0x654, R7 ;  /* 0x0000065402067816 */ /* 0x000fe20000000007 */
[----:B-1----:R-:W-:Y:S01]  /*2640*/  @!P2 IMAD.MOV.U32 R4, RZ, RZ, 0x10 ;  /* 0x00000010ff04a424 */ /* 0x002fe200078e00ff */
[----:B--2---:R-:W-:Y:S06]  /*2650*/  @!P0 BRA `(.L_x_42) ;  /* 0x0000005c00d88947 */ /* 0x004fec0003800000 */
.L_x_117:
[----:B------:R-:W-:Y:S01]  /*2660*/  ULEA UR4, UR6, UR37, 0x4 ;  /* 0x0000002506047291 */ /* 0x000fe2000f8e20ff */
[----:B------:R-:W-:Y:S01]  /*2670*/  SEL R3, R6, R3, !P2 ;  /* 0x0000000306037207 */ /* 0x000fe20005000000 */
[----:B------:R-:W-:Y:S01]  /*2680*/  UIADD3 UR5, UPT, UPT, UR5, 0x70, URZ ;  /* 0x0000007005057890 */ /* 0x000fe2000fffe0ff */
[----:B-1----:R-:W-:Y:S01]  /*2690*/  LEA R0, R11, UR37, 0x3 ;  /* 0x000000250b007c11 */ /* 0x002fe2000f8e18ff */
[----:B------:R-:W-:Y:S01]  /*26a0*/  UIADD3 UR4, UPT, UPT, UR4, 0x100, URZ ;  /* 0x0000010004047890 */ /* 0x000fe2000fffe0ff */
[----:B------:R-:W-:Y:S01]  /*26b0*/  SHF.L.U32 R5, R10, 0x1f, RZ ;  /* 0x0000001f0a057819 */ /* 0x000fe200000006ff */
[----:B------:R1:W-:Y:S01]  /*26c0*/  @!P2 SYNCS.ARRIVE.TRANS64.RED RZ, [R3+URZ], R4 ;  /* 0x0000000403ffa9a7 */ /* 0x0003e200080004ff */
[----:B------:R-:W-:Y:S01]  /*26d0*/  UIADD3 UR6, UPT, UPT, UR6, 0x1, URZ ;  /* 0x0000000106067890 */ /* 0x000fe2000fffe0ff */
[----:B------:R-:W-:-:S03]  /*26e0*/  VIADD R8, R8, 0x1 ;  /* 0x0000000108087836 */ /* 0x000fc60000000000 */
[----:B------:R-:W-:Y:S02]  /*26f0*/  UISETP.NE.AND UP0, UPT, UR6, 0x2, UPT ;  /* 0x000000020600788c */ /* 0x000fe4000bf05270 */
[----:B------:R-:W-:Y:S06]  /*2700*/  UGETNEXTWORKID.BROADCAST [UR4], [UR5] ;  /* 0x00000000040073ca */ /* 0x000fec0008000100 */
[----:B------:R-:W-:Y:S01]  /*2710*/  USEL UR4, URZ, 0x1, UP0 ;  /* 0x00000001ff047887 */ /* 0x000fe20008000000 */
[----:B------:R-:W-:Y:S01]  /*2720*/  ISETP.NE.AND P0, PT, R8, 0x2, PT ;  /* 0x000000020800780c */ /* 0x000fe20003f05270 */
[----:B------:R-:W-:Y:S01]  /*2730*/  USEL UR6, UR6, URZ, UP0 ;  /* 0x000000ff06067287 */ /* 0x000fe20008000000 */
[----:B------:R-:W2:Y:S03]  /*2740*/  SYNCS.PHASECHK.TRANS64.TRYWAIT P1, [R0+URZ+0x70], R5 ;  /* 0x00007005000075a7 */ /* 0x000ea600080211ff */
[----:B------:R-:W-:Y:S01]  /*2750*/  LOP3.LUT R12, R12, UR4, RZ, 0x3c, !PT ;  /* 0x000000040c0c7c12 */ /* 0x000fe2000f8e3cff */
[----:B-12---:R-:W-:Y:S07]  /*2760*/  @!P1 BRA `(.L_x_43) ;  /* 0x0000005c00ac9947 */ /* 0x006fee0003800000 */
.L_x_118:
[C---:B------:R-:W-:Y:S01]  /*2770*/  LEA R4, R11.reuse, UR37, 0x4 ;  /* 0x000000250b047c11 */ /* 0x040fe2000f8e20ff */
[----:B-1----:R-:W-:Y:S01]  /*2780*/  VIADD R0, R0, 0x80 ;  /* 0x0000008000007836 */ /* 0x002fe20000000000 */
[----:B------:R-:W-:Y:S01]  /*2790*/  SEL R8, R8, RZ, P0 ;  /* 0x000000ff08087207 */ /* 0x000fe20000000000 */
[----:B------:R-:W-:-:S03]  /*27a0*/  VIADD R11, R11, 0x1 ;  /* 0x000000010b0b7836 */ /* 0x000fc60000000000 */
[----:B------:R-:W1:Y:S01]  /*27b0*/  LDS.128 R4, [R4+0x100] ;  /* 0x0001000004047984 */ /* 0x000e620000000c00 */
[----:B------:R-:W-:Y:S02]  /*27c0*/  PRMT R0, RZ, 0x654, R0 ;  /* 0x00000654ff007816 */ /* 0x000fe40000000000 */
[C---:B------:R-:W-:Y:S01]  /*27d0*/  ISETP.NE.AND P1, PT, R11.reuse, 0x2, PT ;  /* 0x000000020b00780c */ /* 0x040fe20003f25270 */
[----:B------:R-:W-:Y:S01]  /*27e0*/  @!PT LDS RZ, [RZ] ;  /* 0x00000000fffff984 */ /* 0x000fe20000000800 */
[----:B------:R-:W-:Y:S01]  /*27f0*/  @!PT LDS RZ, [RZ] ;  /* 0x00000000fffff984 */ /* 0x000fe20000000800 */
[----:B------:R-:W-:Y:S01]  /*2800*/  @!PT LDS RZ, [RZ] ;  /* 0x00000000fffff984 */ /* 0x000fe20000000800 */
[----:B------:R-:W-:Y:S01]  /*2810*/  @!PT LDS RZ, [RZ] ;  /* 0x00000000fffff984 */ /* 0x000fe20000000800 */
[----:B------:R2:W-:Y:S06]  /*2820*/  MEMBAR.ALL.CTA ;  /* 0x0000000000007992 */ /* 0x0005ec0000008000 */
[----:B--2---:R-:W2:Y:S01]  /*2830*/  FENCE.VIEW.ASYNC.S ;  /* 0x00000000000073c6 */ /* 0x004ea20000000000 */
[----:B------:R-:W-:Y:S01]  /*2840*/  SEL R11, R11, RZ, P1 ;  /* 0x000000ff0b0b7207 */ /* 0x000fe20000800000 */
[----:B--2---:R2:W-:Y:S01]  /*2850*/  SYNCS.ARRIVE.TRANS64.RED.A1T0 RZ, [R0+URZ], RZ ;  /* 0x000000ff00ff79a7 */ /* 0x0045e200081004ff */
[----:B-1----:R-:W-:-:S02]  /*2860*/  LOP3.LUT P3, RZ, R6, 0x1, RZ, 0xc0, !PT ;  /* 0x0000000106ff7812 */ /* 0x002fc4000786c0ff */
[----:B------:R-:W-:-:S04]  /*2870*/  SEL R5, RZ, 0x1, P1 ;  /* 0x00000001ff057807 */ /* 0x000fc80000800000 */
[----:B------:R-:W-:Y:S02]  /*2880*/  LOP3.LUT R10, R10, R5, RZ, 0x3c, !PT ;  /* 0x000000050a0a7212 */ /* 0x000fe400078e3cff */
[----:B--2---:R-:W-:-:S04]  /*2890*/  SEL R0, RZ, 0x1, P0 ;  /* 0x00000001ff007807 */ /* 0x004fc80000000000 */
[----:B------:R-:W-:Y:S01]  /*28a0*/  LOP3.LUT R9, R9, R0, RZ, 0x3c, !PT ;  /* 0x0000000009097212 */ /* 0x000fe200078e3cff */
[----:B------:R-:W-:Y:S06]  /*28b0*/  @P3 BRA `(.L_x_44) ;  /* 0xfffffffc002c3947 */ /* 0x000fec000383ffff */
[----:B------:R-:W-:Y:S01]  /*28c0*/  ULEA UR5, UR6, UR37, 0x3 ;  /* 0x0000002506057291 */ /* 0x000fe2000f8e18ff */
[----:B------:R-:W-:-:S08]  /*28d0*/  SHF.L.U32 R3, R12, 0x1f, RZ ;  /* 0x0000001f0c037819 */ /* 0x000fd000000006ff */
[----:B------:R-:W1:Y:S02]  /*28e0*/  SYNCS.PHASECHK.TRANS64 P0, [UR5+0x80], R3 ;  /* 0x00008003ff0075a7 */ /* 0x000e640008001005 */
[----:B-1----:R-:W-:Y:S05]  /*28f0*/  @P0 BRA `(.L_x_45) ;  /* 0x0000000000080947 */ /* 0x002fea0003800000 */
[----:B------:R-:W1:Y:S02]  /*2900*/  SYNCS.PHASECHK.TRANS64.TRYWAIT P0, [UR5+0x80], R3 ;  /* 0x00008003ff0075a7 */ /* 0x000e640008001105 */
[----:B-1----:R-:W-:Y:S05]  /*2910*/  @!P0 BRA `(.L_x_46) ;  /* 0x0000005c00548947 */ /* 0x002fea0003800000 */
.L_x_45:
[----:B------:R-:W-:-:S04]  /*2920*/  UIADD3 UR4, UPT, UPT, UR6, 0x1, URZ ;  /* 0x0000000106047890 */ /* 0x000fc8000fffe0ff */
[----:B------:R-:W-:-:S04]  /*2930*/  UISETP.NE.AND UP0, UPT, UR4, 0x2, UPT ;  /* 0x000000020400788c */ /* 0x000fc8000bf05270 */
[----:B------:R-:W-:Y:S02]  /*2940*/  USEL UR7, URZ, 0x1, UP0 ;  /* 0x00000001ff077887 */ /* 0x000fe40008000000 */
[----:B------:R-:W-:-:S04]  /*2950*/  USEL UR4, UR4, URZ, UP0 ;  /* 0x000000ff04047287 */ /* 0x000fc80008000000 */
[----:B------:R-:W-:Y:S01]  /*2960*/  ULEA UR4, UR4, UR37, 0x3 ;  /* 0x0000002504047291 */ /* 0x000fe2000f8e18ff */
[----:B-1----:R-:W-:-:S04]  /*2970*/  LOP3.LUT R3, R12, UR7, RZ, 0x3c, !PT ;  /* 0x000000070c037c12 */ /* 0x002fc8000f8e3cff */
[----:B------:R-:W-:-:S04]  /*2980*/  SHF.L.U32 R0, R3, 0x1f, RZ ;  /* 0x0000001f03007819 */ /* 0x000fc800000006ff */
[----:B------:R-:W1:Y:S02]  /*2990*/  SYNCS.PHASECHK.TRANS64 P0, [UR4+0x80], R0 ;  /* 0x00008000ff0075a7 */ /* 0x000e640008001004 */
[----:B-1----:R-:W-:Y:S05]  /*29a0*/  @P0 EXIT ;  /* 0x000000000000094d */ /* 0x002fea0003800000 */
[----:B------:R-:W-:Y:S02]  /*29b0*/  SHF.L.U32 R3, R3, 0x1f, RZ ;  /* 0x0000001f03037819 */ /* 0x000fe400000006ff */
[----:B------:R-:W-:-:S07]  /*29c0*/  MOV R0, UR4 ;  /* 0x0000000400007c02 */ /* 0x000fce0008000f00 */
.L_x_47:
[----:B-1----:R1:W2:Y:S02]  /*29d0*/  SYNCS.PHASECHK.TRANS64.TRYWAIT P0, [R0+URZ+0x80], R3 ;  /* 0x00008003000075a7 */ /* 0x0022a400080011ff */
[----:B--2---:R-:W-:Y:S05]  /*29e0*/  @!P0 NANOSLEEP.SYNCS 0x989680 ;  /* 0x009896800000895d */ /* 0x004fea0003900000 */
[----:B------:R-:W2:Y:S02]  /*29f0*/  @!P0 SYNCS.PHASECHK.TRANS64 P0, [R0+URZ+0x80], R3 ;  /* 0x00008003000085a7 */ /* 0x000ea400080010ff */
[----:B--2---:R-:W-:Y:S05]  /*2a00*/  @P0 EXIT ;  /* 0x000000000000094d */ /* 0x004fea0003800000 */
[----:B------:R-:W-:Y:S05]  /*2a10*/  BRA `(.L_x_47) ;  /* 0xfffffffc00ec7947 */ /* 0x000fea000383ffff */
.L_x_40:
[----:B------:R-:W-:-:S09]  /*2a20*/  UISETP.NE.AND UP1, UPT, UR8, URZ, UPT ;  /* 0x000000ff0800728c */ /* 0x000fd2000bf25270 */
[----:B------:R-:W-:Y:S05]  /*2a30*/  BRA.U UP1, `(.L_x_48) ;  /* 0x0000000d01b47547 */ /* 0x000fea000b800000 */
[----:B------:R-:W-:Y:S01]  /*2a40*/  UMOV UR4, 0x40 ;  /* 0x0000004000047882 */ /* 0x000fe20000000000 */
[----:B------:R-:W-:Y:S01]  /*2a50*/  NOP ;  /* 0x0000000000007918 */ /* 0x000fe20000000000 */
[----:B------:R-:W-:Y:S01]  /*2a60*/  ULEA UR4, UR37, UR4, 0x18 ;  /* 0x0000000425047291 */ /* 0x000fe2000f8ec0ff */
[----:B------:R-:W-:Y:S02]  /*2a70*/  UMOV UR5, 0x400 ;  /* 0x0000040000057882 */ /* 0x000fe40000000000 */
[----:B------:R-:W-:-:S06]  /*2a80*/  ULEA UR37, UR37, UR5, 0x18 ;  /* 0x0000000525257291 */ /* 0x000fcc000f8ec0ff */
[----:B------:R-:W1:Y:S02]  /*2a90*/  LDS.U8 R0, [UR4+0x1c] ;  /* 0x00001c04ff007984 */ /* 0x000e640008000000 */
[----:B-1----:R-:W-:-:S13]  /*2aa0*/  ISETP.NE.AND P0, PT, R0, RZ, PT ;  /* 0x000000ff0000720c */ /* 0x002fda0003f05270 */
[----:B------:R-:W-:Y:S05]  /*2ab0*/  @P0 BRA `(.L_x_49) ;  /* 0x0000000000580947 */ /* 0x000fea0003800000 */
[----:B------:R-:W-:-:S13]  /*2ac0*/  ELECT P0, URZ, PT ;  /* 0x0000000000ff782f */ /* 0x000fda0003800000 */
[----:B------:R-:W-:Y:S05]  /*2ad0*/  @!P0 BRA `(.L_x_50) ;  /* 0x0000000000608947 */ /* 0x000fea0003800000 */
[----:B------:R-:W-:Y:S01]  /*2ae0*/  UMOV UR5, 0x10 ;  /* 0x0000001000057882 */ /* 0x000fe20000000000 */
[----:B------:R-:W-:Y:S01]  /*2af0*/  HFMA2 R0, -RZ, RZ, 0, 5.9604644775390625e-08 ;  /* 0x00000001ff007431 */ /* 0x000fe200000001ff */
[----:B------:R-:W-:-:S03]  /*2b00*/  MOV R2, 0xffff ;  /* 0x0000ffff00027802 */ /* 0x000fc60000000f00 */
[----:B------:R-:W-:Y:S04]  /*2b10*/  DEPBAR.LE SB1, 0x36 ;  /* 0x00009d800000791a */ /* 0x000fe80000000000 */
[----:B------:R-:W1:Y:S02]  /*2b20*/  UTCATOMSWS.FIND_AND_SET.ALIGN UP0, UR5, UR5 ;  /* 0x00000005000575e3 */ /* 0x000e640008000800 */
[----:B-1----:R-:W-:Y:S01]  /*2b30*/  MOV R3, UR5 ;  /* 0x0000000500037c02 */ /* 0x002fe20008000f00 */
[----:B------:R-:W-:Y:S06]  /*2b40*/  BRA.U UP0, `(.L_x_51) ;  /* 0x0000000100187547 */ /* 0x000fec000b800000 */
.L_x_52:
[----:B------:R-:W-:Y:S05]  /*2b50*/  NANOSLEEP 0x64 ;  /* 0x000000640000795d */ /* 0x000fea0003800000 */
[----:B------:R-:W-:-:S05]  /*2b60*/  UMOV UR5, 0x10 ;  /* 0x0000001000057882 */ /* 0x000fca0000000000 */
[----:B------:R-:W-:Y:S04]  /*2b70*/  DEPBAR.LE SB1, 0x36 ;  /* 0x00009d800000791a */ /* 0x000fe80000000000 */
[----:B------:R-:W1:Y:S02]  /*2b80*/  UTCATOMSWS.FIND_AND_SET.ALIGN UP0, UR5, UR5 ;  /* 0x00000005000575e3 */ /* 0x000e640008000800 */
[----:B-1----:R-:W-:Y:S01]  /*2b90*/  MOV R3, UR5 ;  /* 0x0000000500037c02 */ /* 0x002fe20008000f00 */
[----:B------:R-:W-:Y:S05]  /*2ba0*/  BRA.U !UP0, `(.L_x_52) ;  /* 0xfffffffd08e87547 */ /* 0x000fea000b83ffff */
.L_x_51:
[-C--:B------:R-:W-:Y:S02]  /*2bb0*/  SHF.L.U32 R2, R2, R3.reuse, RZ ;  /* 0x0000000302027219 */ /* 0x080fe400000006ff */
[----:B------:R-:W-:Y:S01]  /*2bc0*/  SHF.L.U32 R0, R0, R3, RZ ;  /* 0x0000000300007219 */ /* 0x000fe200000006ff */
[----:B------:R-:W-:Y:S02]  /*2bd0*/  IMAD.SHL.U32 R3, R3, 0x20, RZ ;  /* 0x0000002003037824 */ /* 0x000fe400078e00ff */
[----:B------:R1:W-:Y:S04]  /*2be0*/  ATOMS.OR RZ, [UR4+0x14], R2 ;  /* 0x00001402ffff798c */ /* 0x0003e8000b000004 */
[----:B------:R1:W-:Y:S04]  /*2bf0*/  ATOMS.OR RZ, [UR4+0x18], R0 ;  /* 0x00001800ffff798c */ /* 0x0003e8000b000004 */
[----:B------:R1:W-:Y:S01]  /*2c00*/  STS [UR37+0x120], R3 ;  /* 0x00012003ff007988 */ /* 0x0003e20008000825 */
[----:B------:R-:W-:Y:S05]  /*2c10*/  BRA `(.L_x_50) ;  /* 0x0000000000107947 */ /* 0x000fea0003800000 */
.L_x_49:
[----:B------:R-:W-:Y:S02]  /*2c20*/  MOV R0, 0xffffffff ;  /* 0xffffffff00007802 */ /* 0x000fe40000000f00 */
[----:B------:R-:W-:-:S03]  /*2c30*/  MOV R2, 0x2c60 ;  /* 0x00002c6000027802 */ /* 0x000fc60000000f00 */
[----:B------:R1:W-:Y:S04]  /*2c40*/  STS [UR37+0x120], R0 ;  /* 0x00012000ff007988 */ /* 0x0003e80008000825 */
[----:B-1-3-5:R-:W-:Y:S05]  /*2c50*/  CALL.REL.NOINC `($__internal_1_$__cuda_sm10x_tcgen05_guardrail_trap_phase_invalid_during_alloc) ;  /* 0x0000006000107944 */ /* 0x02afea0003c00000 */
.L_x_50:
[----:B------:R-:W-:Y:S05]  /*2c60*/  WARPSYNC.ALL ;  /* 0x0000000000007948 */ /* 0x000fea0003800000 */
[----:B------:R-:W2:Y:S01]  /*2c70*/  S2UR UR5, SR_CgaCtaId ;  /* 0x00000000000579c3 */ /* 0x000ea20000008800 */
[----:B------:R-:W-:Y:S01]  /*2c80*/  UMOV UR4, 0x400 ;  /* 0x0000040000047882 */ /* 0x000fe20000000000 */
[----:B------:R-:W-:-:S06]  /*2c90*/  NOP ;  /* 0x0000000000007918 */ /* 0x000fcc0000000000 */
[----:B------:R-:W-:Y:S06]  /*2ca0*/  BAR.ARV 0x6, 0xa0 ;  /* 0x0182800000007b1d */ /* 0x000fec0000002000 */
[----:B------:R-:W4:Y:S01]  /*2cb0*/  LDCU UR7, c[0x0][0x38c] ;  /* 0x00007180ff0777ac */ /* 0x000f220008000800 */
[----:B------:R-:W-:Y:S01]  /*2cc0*/  IMAD.MOV.U32 R11, RZ, RZ, 0x1 ;  /* 0x00000001ff0b7424 */ /* 0x000fe200078e00ff */
[----:B------:R-:W-:Y:S01]  /*2cd0*/  CS2R R8, SRZ ;  /* 0x0000000000087805 */ /* 0x000fe2000001ff00 */
[----:B------:R-:W-:Y:S01]  /*2ce0*/  IMAD.MOV.U32 R10, RZ, RZ, RZ ;  /* 0x000000ffff0a7224 */ /* 0x000fe200078e00ff */
[----:B------:R-:W3:Y:S01]  /*2cf0*/  LDCU UR6, c[0x0][0x38c] ;  /* 0x00007180ff0677ac */ /* 0x000ee20008000800 */
[----:B------:R-:W-:Y:S01]  /*2d00*/  UMOV UR15, URZ ;  /* 0x000000ff000f7c82 */ /* 0x000fe20008000000 */
[----:B------:R-:W-:Y:S01]  /*2d10*/  UMOV UR14, URZ ;  /* 0x000000ff000e7c82 */ /* 0x000fe20008000000 */
[----:B--2---:R-:W-:Y:S01]  /*2d20*/  ULEA UR5, UR5, UR4, 0x18 ;  /* 0x0000000405057291 */ /* 0x004fe2000f8ec0ff */
[----:B------:R-:W-:Y:S01]  /*2d30*/  UMOV UR24, 0x0 ;  /* 0x0000000000187882 */ /* 0x000fe20000000000 */
[----:B------:R-:W-:-:S02]  /*2d40*/  UMOV UR25, 0x82004a0 ;  /* 0x082004a000197882 */ /* 0x000fc40000000000 */
[----:B------:R-:W-:Y:S02]  /*2d50*/  UIADD3 UR10, UPT, UPT, UR5, 0x8400, URZ ;  /* 0x00008400050a7890 */ /* 0x000fe4000fffe0ff */
[----:B------:R-:W-:Y:S02]  /*2d60*/  UIADD3 UR11, UPT, UPT, UR5, 0x18400, URZ ;  /* 0x00018400050b7890 */ /* 0x000fe4000fffe0ff */
[----:B----4-:R-:W-:Y:S01]  /*2d70*/  UIADD3 UR7, UPT, UPT, UR7, 0x7f, URZ ;  /* 0x0000007f07077890 */ /* 0x010fe2000fffe0ff */
[----:B-1----:R-:W1:Y:S01]  /*2d80*/  LDS R0, [UR5+0x120] ;  /* 0x00012005ff007984 */ /* 0x002e620008000800 */
[----:B------:R-:W-:Y:S02]  /*2d90*/  USHF.R.U32.HI UR10, URZ, 0x4, UR10 ;  /* 0x00000004ff0a7899 */ /* 0x000fe4000801160a */
[----:B------:R-:W-:Y:S02]  /*2da0*/  USHF.R.S32.HI UR4, URZ, 0x1f, UR7 ;  /* 0x0000001fff047899 */ /* 0x000fe40008011407 */
[----:B------:R-:W-:-:S02]  /*2db0*/  USHF.R.U32.HI UR11, URZ, 0x4, UR11 ;  /* 0x00000004ff0b7899 */ /* 0x000fc4000801160b */
[----:B------:R-:W-:Y:S02]  /*2dc0*/  ULEA.HI UR4, UR4, UR7, URZ, 0x7 ;  /* 0x0000000704047291 */ /* 0x000fe4000f8f38ff */
[----:B------:R-:W-:Y:S02]  /*2dd0*/  ULOP3.LUT UR10, UR10, 0x3fff, URZ, 0xc0, !UPT ;  /* 0x00003fff0a0a7892 */ /* 0x000fe4000f8ec0ff */
[----:B------:R-:W-:Y:S02]  /*2de0*/  USHF.R.S32.HI UR4, URZ, 0x7, UR4 ;  /* 0x00000007ff047899 */ /* 0x000fe40008011404 */
[----:B------:R-:W-:Y:S02]  /*2df0*/  ULOP3.LUT UR11, UR11, 0x3fff, URZ, 0xc0, !UPT ;  /* 0x00003fff0b0b7892 */ /* 0x000fe4000f8ec0ff */
[----:B------:R-:W-:Y:S01]  /*2e00*/  UISETP.LT.AND UP0, UPT, UR4, 0x1, UPT ;  /* 0x000000010400788c */ /* 0x000fe2000bf01270 */
[----:B------:R-:W-:Y:S01]  /*2e10*/  UMOV UR22, 0x0 ;  /* 0x0000000000167882 */ /* 0x000fe20000000000 */
[----:B------:R-:W-:-:S02]  /*2e20*/  UMOV UR23, 0x82004a0 ;  /* 0x082004a000177882 */ /* 0x000fc40000000000 */
[----:B------:R-:W-:Y:S02]  /*2e30*/  USEL UR9, UR4, 0x1, !UP0 ;  /* 0x0000000104097887 */ /* 0x000fe4000c000000 */
[----:B------:R-:W-:Y:S02]  /*2e40*/  ULOP3.LUT UR10, UR10, 0x10000, URZ, 0xfc, !UPT ;  /* 0x000100000a0a7892 */ /* 0x000fe4000f8efcff */
[----:B------:R-:W-:Y:S02]  /*2e50*/  ULOP3.LUT UR11, UR11, 0x10000, URZ, 0xfc, !UPT ;  /* 0x000100000b0b7892 */ /* 0x000fe4000f8efcff */
[----:B------:R-:W-:Y:S02]  /*2e60*/  UIADD3 UR9, UPT, UPT, -UR9, URZ, URZ ;  /* 0x000000ff09097290 */ /* 0x000fe4000fffe1ff */
[----:B---3--:R-:W-:Y:S01]  /*2e70*/  UISETP.GE.AND UP3, UPT, UR6, 0x1, UPT ;  /* 0x000000010600788c */ /* 0x008fe2000bf66270 */
[----:B------:R-:W-:Y:S01]  /*2e80*/  UMOV UR20, 0x0 ;  /* 0x0000000000147882 */ /* 0x000fe20000000000 */
[----:B------:R-:W-:Y:S01]  /*2e90*/  UMOV UR21, 0x82004a0 ;  /* 0x082004a000157882 */ /* 0x000fe20000000000 */
[----:B------:R-:W-:Y:S01]  /*2ea0*/  UMOV UR18, 0x0 ;  /* 0x0000000000127882 */ /* 0x000fe20000000000 */
[----:B------:R-:W-:Y:S01]  /*2eb0*/  UMOV UR19, 0x82004a0 ;  /* 0x082004a000137882 */ /* 0x000fe20000000000 */
[----:B-1----:R-:W-:-:S15]  /*2ec0*/  R2UR UR16, R0 ;  /* 0x00000000001072ca */ /* 0x002fde00000e0000 */
.L_x_59:
[----:B------:R-:W-:Y:S02]  /*2ed0*/  LEA R0, R10, UR5, 0x3 ;  /* 0x000000050a007c11 */ /* 0x000fe4000f8e18ff */
[----:B------:R-:W-:Y:S02]  /*2ee0*/  SHF.L.U32 R5, R9, 0x1f, RZ ;  /* 0x0000001f09057819 */ /* 0x000fe400000006ff */
[----:B------:R-:W-:Y:S01]  /*2ef0*/  PLOP3.LUT P0, PT, PT, PT, UP3, 0x80, 0x8 ;  /* 0x000000000008781c */ /* 0x000fe20003f0f038 */
[----:B------:R-:W-:Y:S01]  /*2f00*/  VIADD R3, R0, 0x80 ;  /* 0x0000008000037836 */ /* 0x000fe20000000000 */
[----:B-1----:R-:W1:Y:S02]  /*2f10*/  SYNCS.PHASECHK.TRANS64.TRYWAIT P1, [R0+URZ+0x70], R5 ;  /* 0x00007005000075a7 */ /* 0x002e6400080211ff */
[----:B-1-3--:R-:W-:Y:S09]  /*2f20*/  @!P1 BRA `(.L_x_53) ;  /* 0x0000005400e89947 */ /* 0x00aff20003800000 */
.L_x_120:
[----:B------:R-:W-:Y:S01]  /*2f30*/  LEA R4, R10, UR5, 0x4 ;  /* 0x000000050a047c11 */ /* 0x000fe2000f8e20ff */
[----:B------:R-:W-:Y:S01]  /*2f40*/  @UP3 ULEA UR6, UR14, UR5, 0x3 ;  /* 0x000000050e063291 */ /* 0x000fe2000f8e18ff */
[----:B------:R-:W-:Y:S01]  /*2f50*/  PLOP3.LUT P2, PT, PT, PT, PT, 0x80, 0x8 ;  /* 0x000000000008781c */ /* 0x000fe20003f4f070 */
[----:B------:R-:W-:Y:S01]  /*2f60*/  ULEA UR7, UR15, UR5, 0x3 ;  /* 0x000000050f077291 */ /* 0x000fe2000f8e18ff */
[----:B------:R-:W-:Y:S01]  /*2f70*/  PRMT R3, RZ, 0x654, R3 ;  /* 0x00000654ff037816 */ /* 0x000fe20000000003 */
[----:B------:R-:W-:Y:S01]  /*2f80*/  ULEA UR8, UR15, UR16, 0x7 ;  /* 0x000000100f087291 */ /* 0x000fe2000f8e38ff */
[----:B-1----:R-:W1:Y:S01]  /*2f90*/  LDS.128 R4, [R4+0x100] ;  /* 0x0001000004047984 */ /* 0x002e620000000c00 */
[----:B------:R-:W-:Y:S02]  /*2fa0*/  @P0 SHF.L.U32 R2, R8, 0x1f, RZ ;  /* 0x0000001f08020819 */ /* 0x000fe400000006ff */
[----:B------:R-:W-:Y:S01]  /*2fb0*/  SHF.L.U32 R0, R11, 0x1f, RZ ;  /* 0x0000001f0b007819 */ /* 0x000fe200000006ff */
[----:B------:R-:W-:Y:S01]  /*2fc0*/  @!PT LDS RZ, [RZ] ;  /* 0x00000000fffff984 */ /* 0x000fe20000000800 */
[----:B------:R-:W-:Y:S01]  /*2fd0*/  @!PT LDS RZ, [RZ] ;  /* 0x00000000fffff984 */ /* 0x000fe20000000800 */
[----:B------:R-:W-:Y:S01]  /*2fe0*/  @!PT LDS RZ, [RZ] ;  /* 0x00000000fffff984 */ /* 0x000fe20000000800 */
[----:B------:R-:W-:Y:S01]  /*2ff0*/  @!PT LDS RZ, [RZ] ;  /* 0x00000000fffff984 */ /* 0x000fe20000000800 */
[----:B------:R2:W-:Y:S06]  /*3000*/  MEMBAR.ALL.CTA ;  /* 0x0000000000007992 */ /* 0x0005ec0000008000 */
[----:B--2---:R-:W2:Y:S02]  /*3010*/  FENCE.VIEW.ASYNC.S ;  /* 0x00000000000073c6 */ /* 0x004ea40000000000 */
[----:B--2---:R2:W-:Y:S01]  /*3020*/  SYNCS.ARRIVE.TRANS64.RED.A1T0 RZ, [R3+URZ], RZ ;  /* 0x000000ff03ff79a7 */ /* 0x0045e200081004ff */
[----:B------:R2:W3:Y:S01]  /*3030*/  @P0 SYNCS.PHASECHK.TRANS64.TRYWAIT P2, [UR6], R2 ;  /* 0x00000002ff0005a7 */ /* 0x0004e20008041106 */
[----:B-1----:R-:W-:Y:S01]  /*3040*/  LOP3.LUT P1, RZ, R6, 0x1, RZ, 0xc0, !PT ;  /* 0x0000000106ff7812 */ /* 0x002fe2000782c0ff */
[----:B------:R-:W1:Y:S02]  /*3050*/  SYNCS.PHASECHK.TRANS64.TRYWAIT P0, [UR7+0xb0], R0 ;  /* 0x0000b000ff0075a7 */ /* 0x000e640008001107 */
[----:B-123--:R-:W-:Y:S10]  /*3060*/  @!P0 BRA `(.L_x_54) ;  /* 0x0000005400ac8947 */ /* 0x00eff40003800000 */
.L_x_122:
[----:B------:R-:W-:Y:S01]  /*3070*/  IADD3 R10, PT, PT, R10, 0x1, RZ ;  /* 0x000000010a0a7810 */ /* 0x000fe20007ffe0ff */
[----:B------:R-:W-:Y:S06]  /*3080*/  BRA.U !UP3, `(.L_x_55) ;  /* 0x000000010bc07547 */ /* 0x000fec000b800000 */
[----:B------:R-:W-:Y:S01]  /*3090*/  UPLOP3.LUT UP4, UPT, UPT, UPT, UPT, 0x40, 0x4 ;  /* 0x000000000004789c */ /* 0x000fe20003f8e870 */
[----:B------:R-:W-:Y:S01]  /*30a0*/  UMOV UR13, UR9 ;  /* 0x00000009000d7c82 */ /* 0x000fe20008000000 */
[----:B------:R-:W-:Y:S01]  /*30b0*/  UMOV UR12, UR4 ;  /* 0x00000004000c7c82 */ /* 0x000fe20008000000 */
[----:B------:R-:W-:-:S08]  /*30c0*/  UMOV UR17, UR14 ;  /* 0x0000000e00117c82 */ /* 0x000fd00008000000 */
.L_x_58:
[----:B------:R-:W-:Y:S02]  /*30d0*/  UIADD3 UR13, UPT, UPT, UR13, 0x1, URZ ;  /* 0x000000010d0d7890 */ /* 0x000fe4000fffe0ff */
[----:B--2---:R-:W-:Y:S02]  /*30e0*/  ULEA UR6, UR17, UR5, 0x3 ;  /* 0x0000000511067291 */ /* 0x004fe4000f8e18ff */
[----:B------:R-:W-:Y:S01]  /*30f0*/  UISETP.NE.AND UP0, UPT, UR13, URZ, UPT ;  /* 0x000000ff0d00728c */ /* 0x000fe2000bf05270 */
[----:B---3--:R-:W-:Y:S10]  /*3100*/  @P2 BRA `(.L_x_56) ;  /* 0x00000000000c2947 */ /* 0x008ff40003800000 */
[----:B-1----:R-:W-:Y:S04]  /*3110*/  SHF.L.U32 R3, R8, 0x1f, RZ ;  /* 0x0000001f08037819 */ /* 0x002fe800000006ff */
[----:B------:R-:W1:Y:S02]  /*3120*/  SYNCS.PHASECHK.TRANS64.TRYWAIT P0, [UR6], R3 ;  /* 0x00000003ff0075a7 */ /* 0x000e640008001106 */
[----:B-1----:R-:W-:Y:S05]  /*3130*/  @!P0 BRA `(.L_x_57) ;  /* 0x0000005400908947 */ /* 0x002fea0003800000 */
.L_x_56:
[----:B------:R-:W-:Y:S01]  /*3140*/  UISETP.NE.AND UP1, UPT, UR12, 0x1, UPT ;  /* 0x000000010c00788c */ /* 0x000fe2000bf25270 */
[----:B------:R-:W-:Y:S01]  /*3150*/  PLOP3.LUT P2, PT, PT, PT, PT, 0x80, 0x8 ;  /* 0x000000000008781c */ /* 0x000fe20003f4f070 */
[----:B------:R-:W-:Y:S02]  /*3160*/  UIADD3 UR14, UPT, UPT, UR17, 0x1, URZ ;  /* 0x00000001110e7890 */ /* 0x000fe4000fffe0ff */
[----:B------:R-:W-:Y:S02]  /*3170*/  ULEA UR28, UR17, UR11, 0xa ;  /* 0x0000000b111c7291 */ /* 0x000fe4000f8e50ff */
[----:B------:R-:W-:Y:S01]  /*3180*/  UISETP.NE.AND UP2, UPT, UR14, 0x4, UPT ;  /* 0x000000040e00788c */ /* 0x000fe2000bf45270 */
[----:B------:R-:W-:Y:S01]  /*3190*/  PLOP3.LUT P0, PT, PT, PT, UP1, 0x80, 0x8 ;  /* 0x000000000008781c */ /* 0x000fe20003f0f018 */
[----:B------:R-:W-:Y:S02]  /*31a0*/  UIADD3 UR40, UPT, UPT, UR28, 0x2, URZ ;  /* 0x000000021c287890 */ /* 0x000fe4000fffe0ff */
[----:B------:R-:W-:Y:S02]  /*31b0*/  USEL UR27, URZ, 0x1, UP2 ;  /* 0x00000001ff1b7887 */ /* 0x000fe40009000000 */
[----:B------:R-:W-:Y:S02]  /*31c0*/  USEL UR14, UR14, URZ, UP2 ;  /* 0x000000ff0e0e7287 */ /* 0x000fe40009000000 */
[----:B------:R-:W-:Y:S02]  /*31d0*/  UIADD3 UR36, UPT, UPT, UR28, 0x4, URZ ;  /* 0x000000041c247890 */ /* 0x000fe4000fffe0ff */
[----:B------:R-:W-:Y:S01]  /*31e0*/  @UP1 ULEA UR26, UR14, UR5, 0x3 ;  /* 0x000000050e1a1291 */ /* 0x000fe2000f8e18ff */
[----:B------:R-:W-:Y:S01]  /*31f0*/  LOP3.LUT R8, R8, UR27, RZ, 0x3c, !PT ;  /* 0x0000001b08087c12 */ /* 0x000fe2000f8e3cff */
[----:B------:R-:W-:Y:S02]  /*3200*/  UIADD3 UR32, UPT, UPT, UR28, 0x6, URZ ;  /* 0x000000061c207890 */ /* 0x000fe4000fffe0ff */
[----:B------:R-:W-:Y:S01]  /*3210*/  UIADD3 UR6, UPT, UPT, UR6, 0x20, URZ ;  /* 0x0000002006067890 */ /* 0x000fe2000fffe0ff */
[----:B-1----:R-:W-:Y:S01]  /*3220*/  @P0 SHF.L.U32 R0, R8, 0x1f, RZ ;  /* 0x0000001f08000819 */ /* 0x002fe200000006ff */
[----:B------:R-:W-:Y:S01]  /*3230*/  UIADD3 UR12, UPT, UPT, UR12, -0x1, URZ ;  /* 0xffffffff0c0c7890 */ /* 0x000fe2000fffe0ff */
[----:B------:R-:W-:Y:S02]  /*3240*/  UMOV UR29, 0x40004040 ;  /* 0x40004040001d7882 */ /* 0x000fe40000000000 */
[----:B------:R2:W3:Y:S01]  /*3250*/  @P0 SYNCS.PHASECHK.TRANS64.TRYWAIT P2, [UR26], R0 ;  /* 0x00000000ff0005a7 */ /* 0x0004e2000804111a */
[----:B------:R-:W-:Y:S01]  /*3260*/  ULEA UR26, UR17, UR10, 0xa ;  /* 0x0000000a111a7291 */ /* 0x000fe2000f8e50ff */
[----:B------:R-:W-:Y:S01]  /*3270*/  UMOV UR27, 0x40004040 ;  /* 0x40004040001b7882 */ /* 0x000fe20000000000 */
[----:B------:R-:W-:Y:S02]  /*3280*/  UMOV UR41, 0x40004040 ;  /* 0x4000404000297882 */ /* 0x000fe40000000000 */
[----:B------:R-:W-:Y:S02]  /*3290*/  UIADD3 UR38, UPT, UPT, UR26, 0x2, URZ ;  /* 0x000000021a267890 */ /* 0x000fe4000fffe0ff */
[----:B------:R-:W-:Y:S02]  /*32a0*/  UIADD3 UR34, UPT, UPT, UR26, 0x4, URZ ;  /* 0x000000041a227890 */ /* 0x000fe4000fffe0ff */
[----:B------:R-:W-:Y:S01]  /*32b0*/  UIADD3 UR30, UPT, UPT, UR26, 0x6, URZ ;  /* 0x000000061a1e7890 */ /* 0x000fe2000fffe0ff */
[----:B------:R2:W-:Y:S01]  /*32c0*/  UTCIMMA gdesc[UR26], gdesc[UR28], tmem[UR8], tmem[UR24], idesc[UR25], UP4 ;  /* 0x00ff181c1a0075ea */ /* 0x0005e2000a000108 */
[----:B------:R-:W-:Y:S01]  /*32d0*/  UPLOP3.LUT UP4, UPT, UPT, UPT, UPT, 0x80, 0x8 ;  /* 0x000000000008789c */ /* 0x000fe20003f8f070 */
[----:B------:R-:W-:Y:S01]  /*32e0*/  UMOV UR39, 0x40004040 ;  /* 0x4000404000277882 */ /* 0x000fe20000000000 */
[----:B------:R-:W-:Y:S01]  /*32f0*/  UMOV UR37, 0x40004040 ;  /* 0x4000404000257882 */ /* 0x000fe20000000000 */
[----:B------:R2:W-:Y:S01]  /*3300*/  UTCIMMA gdesc[UR38], gdesc[UR40], tmem[UR8], tmem[UR22], idesc[UR23], UPT ;  /* 0x00ff1628260075ea */ /* 0x0005e2000b800108 */
[----:B------:R-:W-:Y:S01]  /*3310*/  UMOV UR35, 0x40004040 ;  /* 0x4000404000237882 */ /* 0x000fe20000000000 */
[----:B------:R-:W-:Y:S01]  /*3320*/  UMOV UR33, 0x40004040 ;  /* 0x4000404000217882 */ /* 0x000fe20000000000 */
[----:B------:R-:W-:Y:S01]  /*3330*/  UMOV UR31, 0x40004040 ;  /* 0x40004040001f7882 */ /* 0x000fe20000000000 */
[----:B------:R2:W-:Y:S01]  /*3340*/  UTCIMMA gdesc[UR34], gdesc[UR36], tmem[UR8], tmem[UR20], idesc[UR21], UPT ;  /* 0x00ff1424220075ea */ /* 0x0005e2000b800108 */
[----:B------:R2:W-:Y:S01]  /*3350*/  UTCIMMA gdesc[UR30], gdesc[UR32], tmem[UR8], tmem[UR18], idesc[UR19], UPT ;  /* 0x00ff12201e0075ea */ /* 0x0005e2000b800108 */
[----:B------:R2:W-:Y:S01]  /*3360*/  UTCBAR [UR6], URZ ;  /* 0x000000ff060073e9 */ /* 0x0005e200080000ff */
[----:B------:R-:W-:Y:S01]  /*3370*/  UMOV UR17, UR14 ;  /* 0x0000000e00117c82 */ /* 0x000fe20008000000 */
[----:B------:R-:W-:Y:S05]  /*3380*/  BRA.U UP0, `(.L_x_58) ;  /* 0xfffffffd00507547 */ /* 0x000fea000b83ffff */
.L_x_55:
[----:B------:R-:W-:Y:S01]  /*3390*/  UIADD3 UR15, UPT, UPT, UR15, 0x1, URZ ;  /* 0x000000010f0f7890 */ /* 0x000fe2000fffe0ff */
[C---:B------:R-:W-:Y:S01]  /*33a0*/  ISETP.NE.AND P0, PT, R10.reuse, 0x2, PT ;  /* 0x000000020a00780c */ /* 0x040fe20003f05270 */
[----:B------:R-:W-:Y:S02]  /*33b0*/  UIADD3 UR7, UPT, UPT, UR7, 0x90, URZ ;  /* 0x0000009007077890 */ /* 0x000fe4000fffe0ff */
[----:B------:R-:W-:Y:S01]  /*33c0*/  UISETP.NE.AND UP0, UPT, UR15, 0x4, UPT ;  /* 0x000000040f00788c */ /* 0x000fe2000bf05270 */
[----:B-12---:R-:W-:Y:S02]  /*33d0*/  SEL R0, RZ, 0x1, P0 ;  /* 0x00000001ff007807 */ /* 0x006fe40000000000 */
[----:B------:R-:W-:Y:S01]  /*33e0*/  SEL R10, R10, RZ, P0 ;  /* 0x000000ff0a0a7207 */ /* 0x000fe20000000000 */
[----:B------:R-:W-:Y:S01]  /*33f0*/  USEL UR6, URZ, 0x1, UP0 ;  /* 0x00000001ff067887 */ /* 0x000fe20008000000 */
[----:B------:R-:W-:Y:S01]  /*3400*/  LOP3.LUT R9, R9, R0, RZ, 0x3c, !PT ;  /* 0x0000000009097212 */ /* 0x000fe200078e3cff */
[----:B------:R-:W-:Y:S01]  /*3410*/  USEL UR15, UR15, URZ, UP0 ;  /* 0x000000ff0f0f7287 */ /* 0x000fe20008000000 */
[----:B------:R1:W-:Y:S03]  /*3420*/  UTCBAR [UR7], URZ ;  /* 0x000000ff070073e9 */ /* 0x0003e600080000ff */
[----:B------:R-:W-:Y:S01]  /*3430*/  LOP3.LUT R11, R11, UR6, RZ, 0x3c, !PT ;  /* 0x000000060b0b7c12 */ /* 0x000fe2000f8e3cff */
[----:B------:R-:W-:Y:S07]  /*3440*/  @P1 BRA `(.L_x_59) ;  /* 0xfffffff800a01947 */ /* 0x000fee000383ffff */
[----:B------:R-:W2:Y:S01]  /*3450*/  S2UR UR4, SR_CgaCtaId ;  /* 0x00000000000479c3 */ /* 0x000ea20000008800 */
[----:B------:R-:W-:Y:S01]  /*3460*/  ELECT P0, URZ, PT ;  /* 0x0000000000ff782f */ /* 0x000fe20003800000 */
[----:B------:R-:W-:Y:S01]  /*3470*/  IMAD.MOV.U32 R0, RZ, RZ, 0x1 ;  /* 0x00000001ff007424 */ /* 0x000fe200078e00ff */
[----:B------:R-:W-:Y:S01]  /*3480*/  UIADD3 UR5, UPT, UPT, UR5, 0xb0, URZ ;  /* 0x000000b005057890 */ /* 0x000fe2000fffe0ff */
[----:B------:R-:W-:Y:S01]  /*3490*/  SHF.L.U32 R3, R11, 0x1f, RZ ;  /* 0x0000001f0b037819 */ /* 0x000fe200000006ff */
[----:B------:R-:W-:-:S03]  /*34a0*/  UMOV UR6, 0x40 ;  /* 0x0000004000067882 */ /* 0x000fc60000000000 */
[----:B------:R-:W-:Y:S01]  /*34b0*/  UVIRTCOUNT.DEALLOC.SMPOOL 0x80 ;  /* 0x000000800000784c */ /* 0x000fe20000000000 */
[----:B--2---:R-:W-:Y:S02]  /*34c0*/  ULEA UR4, UR4, UR6, 0x18 ;  /* 0x0000000604047291 */ /* 0x004fe4000f8ec0ff */
[----:B------:R-:W-:-:S07]  /*34d0*/  ULEA UR6, UR15, UR5, 0x3 ;  /* 0x000000050f067291 */ /* 0x000fce000f8e18ff */
[----:B------:R2:W-:Y:S02]  /*34e0*/  @P0 STS.U8 [UR4+0x1c], R0 ;  /* 0x00001c00ff000988 */ /* 0x0005e40008000004 */
[----:B------:R-:W4:Y:S02]  /*34f0*/  SYNCS.PHASECHK.TRANS64.TRYWAIT P0, [UR6], R3 ;  /* 0x00000003ff0075a7 */ /* 0x000f240008001106 */
[----:B--2-4-:R-:W-:Y:S05]  /*3500*/  @!P0 BRA `(.L_x_60) ;  /* 0x0000005000b48947 */ /* 0x014fea0003800000 */
.L_x_125:
[----:B-1----:R-:W-:-:S04]  /*3510*/  UIADD3 UR7, UPT, UPT, UR15, 0x1, URZ ;  /* 0x000000010f077890 */ /* 0x002fc8000fffe0ff */
[----:B------:R-:W-:-:S04]  /*3520*/  UISETP.NE.AND UP0, UPT, UR7, 0x4, UPT ;  /* 0x000000040700788c */ /* 0x000fc8000bf05270 */
[----:B------:R-:W-:Y:S02]  /*3530*/  USEL UR8, URZ, 0x1, UP0 ;  /* 0x00000001ff087887 */ /* 0x000fe40008000000 */
[----:B------:R-:W-:-:S04]  /*3540*/  USEL UR7, UR7, URZ, UP0 ;  /* 0x000000ff07077287 */ /* 0x000fc80008000000 */
[----:B------:R-:W-:Y:S01]  /*3550*/  ULEA UR6, UR7, UR5, 0x3 ;  /* 0x0000000507067291 */ /* 0x000fe2000f8e18ff */
[----:B------:R-:W-:-:S04]  /*3560*/  LOP3.LUT R2, R11, UR8, RZ, 0x3c, !PT ;  /* 0x000000080b027c12 */ /* 0x000fc8000f8e3cff */
[----:B--2---:R-:W-:-:S04]  /*3570*/  SHF.L.U32 R3, R2, 0x1f, RZ ;  /* 0x0000001f02037819 */ /* 0x004fc800000006ff */
[----:B------:R-:W1:Y:S02]  /*3580*/  SYNCS.PHASECHK.TRANS64.TRYWAIT P0, [UR6], R3 ;  /* 0x00000003ff0075a7 */ /* 0x000e640008001106 */
[----:B-1----:R-:W-:Y:S05]  /*3590*/  @!P0 BRA `(.L_x_61) ;  /* 0x0000005000a88947 */ /* 0x002fea0003800000 */
.L_x_127:
        /* <DEDUP_REMOVED lines=9> */
.L_x_129:
[----:B------:R-:W-:-:S04]  /*3630*/  UIADD3 UR7, UPT, UPT, UR7, 0x1, URZ ;  /* 0x0000000107077890 */ /* 0x000fc8000fffe0ff */
[----:B------:R-:W-:-:S04]  /*3640*/  UISETP.NE.AND UP0, UPT, UR7, 0x4, UPT ;  /* 0x000000040700788c */ /* 0x000fc8000bf05270 */
[----:B------:R-:W-:Y:S02]  /*3650*/  USEL UR6, URZ, 0x1, UP0 ;  /* 0x00000001ff067887 */ /* 0x000fe40008000000 */
[----:B------:R-:W-:-:S04]  /*3660*/  USEL UR7, UR7, URZ, UP0 ;  /* 0x000000ff07077287 */ /* 0x000fc80008000000 */
[----:B------:R-:W-:Y:S01]  /*3670*/  ULEA UR7, UR7, UR5, 0x3 ;  /* 0x0000000507077291 */ /* 0x000fe2000f8e18ff */
[----:B-1----:R-:W-:-:S04]  /*3680*/  LOP3.LUT R3, R2, UR6, RZ, 0x3c, !PT ;  /* 0x0000000602037c12 */ /* 0x002fc8000f8e3cff */
[----:B------:R-:W-:-:S04]  /*3690*/  SHF.L.U32 R3, R3, 0x1f, RZ ;  /* 0x0000001f03037819 */ /* 0x000fc800000006ff */
[----:B------:R-:W1:Y:S02]  /*36a0*/  SYNCS.PHASECHK.TRANS64.TRYWAIT P0, [UR7], R3 ;  /* 0x00000003ff0075a7 */ /* 0x000e640008001107 */
[----:B-1----:R-:W-:Y:S05]  /*36b0*/  @!P0 BRA `(.L_x_63) ;  /* 0x0000005000908947 */ /* 0x002fea0003800000 */
.L_x_131:
[----:B------:R-:W-:Y:S01]  /*36c0*/  NOP ;  /* 0x0000000000007918 */ /* 0x000fe20000000000 */
[----:B-1----:R-:W1:Y:S01]  /*36d0*/  LDS R0, [UR4+0x14] ;  /* 0x00001404ff007984 */ /* 0x002e620008000800 */
[----:B------:R-:W-:Y:S01]  /*36e0*/  ULOP3.LUT UR6, UR16, 0xffff, URZ, 0xc0, !UPT ;  /* 0x0000ffff10067892 */ /* 0x000fe2000f8ec0ff */
[----:B------:R-:W-:Y:S01]  /*36f0*/  UMOV UR8, 0xffff ;  /* 0x0000ffff00087882 */ /* 0x000fe20000000000 */
[----:B------:R-:W-:Y:S02]  /*3700*/  UMOV UR5, 0x1 ;  /* 0x0000000100057882 */ /* 0x000fe40000000000 */
[----:B------:R-:W-:-:S04]  /*3710*/  USHF.R.U32.HI UR6, URZ, 0x5, UR6 ;  /* 0x00000005ff067899 */ /* 0x000fc80008011606 */
[----:B------:R-:W-:Y:S02]  /*3720*/  USHF.L.U32 UR8, UR8, UR6, URZ ;  /* 0x0000000608087299 */ /* 0x000fe400080006ff */
[----:B------:R-:W-:-:S04]  /*3730*/  USHF.L.U32 UR5, UR5, UR6, URZ ;  /* 0x0000000605057299 */ /* 0x000fc800080006ff */
[----:B-1----:R-:W-:-:S04]  /*3740*/  LOP3.LUT R0, R0, UR8, RZ, 0xc0, !PT ;  /* 0x0000000800007c12 */ /* 0x002fc8000f8ec0ff */
[----:B------:R-:W-:-:S13]  /*3750*/  ISETP.NE.AND P0, PT, R0, UR8, PT ;  /* 0x0000000800007c0c */ /* 0x000fda000bf05270 */
[----:B------:R-:W-:Y:S05]  /*3760*/  @P0 BRA `(.L_x_64) ;  /* 0x0000000000580947 */ /* 0x000fea0003800000 */
[----:B------:R-:W1:Y:S02]  /*3770*/  LDS R0, [UR4+0x18] ;  /* 0x00001804ff007984 */ /* 0x000e640008000800 */
[----:B-1----:R-:W-:-:S04]  /*3780*/  LOP3.LUT R0, R0, UR5, RZ, 0xc0, !PT ;  /* 0x0000000500007c12 */ /* 0x002fc8000f8ec0ff */
[----:B------:R-:W-:-:S13]  /*3790*/  ISETP.NE.AND P0, PT, R0, UR5, PT ;  /* 0x0000000500007c0c */ /* 0x000fda000bf05270 */
[----:B------:R-:W-:Y:S05]  /*37a0*/  @P0 BRA `(.L_x_65) ;  /* 0x00000000003c0947 */ /* 0x000fea0003800000 */
[----:B------:R-:W1:Y:S01]  /*37b0*/  S2R R2, SR_LANEID ;  /* 0x0000000000027919 */ /* 0x000e620000000000 */
[----:B------:R-:W-:Y:S01]  /*37c0*/  ULOP3.LUT UR8, URZ, UR8, URZ, 0x33, !UPT ;  /* 0x00000008ff087292 */ /* 0x000fe2000f8e33ff */
[----:B------:R-:W-:Y:S01]  /*37d0*/  LOP3.LUT R4, RZ, UR5, RZ, 0x33, !PT ;  /* 0x00000005ff047c12 */ /* 0x000fe2000f8e33ff */
[----:B------:R-:W-:Y:S02]  /*37e0*/  VOTEU.ANY UR7, UPT, PT ;  /* 0x0000000000077886 */ /* 0x000fe400038e0100 */
[----:B------:R-:W-:Y:S01]  /*37f0*/  UFLO.U32 UR7, UR7 ;  /* 0x00000007000772bd */ /* 0x000fe200080e0000 */
[----:B------:R-:W2:Y:S01]  /*3800*/  REDUX UR5, R4 ;  /* 0x00000000040573c4 */ /* 0x000ea20000000000 */
[----:B------:R-:W-:-:S06]  /*3810*/  IMAD.U32 R0, RZ, RZ, UR8 ;  /* 0x00000008ff007e24 */ /* 0x000fcc000f8e00ff */
[----:B------:R4:W-:Y:S01]  /*3820*/  UTCATOMSWS.AND URZ, UR8 ;  /* 0x0000000800ff79e3 */ /* 0x0009e20008000000 */
[----:B------:R-:W3:Y:S01]  /*3830*/  REDUX UR6, R0 ;  /* 0x00000000000673c4 */ /* 0x000ee20000000000 */
[----:B-1----:R-:W-:Y:S01]  /*3840*/  ISETP.EQ.U32.AND P0, PT, R2, UR7, PT ;  /* 0x0000000702007c0c */ /* 0x002fe2000bf02070 */
[----:B--2---:R-:W-:Y:S01]  /*3850*/  IMAD.U32 R2, RZ, RZ, UR5 ;  /* 0x00000005ff027e24 */ /* 0x004fe2000f8e00ff */
[----:B---3--:R-:W-:-:S11]  /*3860*/  MOV R3, UR6 ;  /* 0x0000000600037c02 */ /* 0x008fd60008000f00 */
[----:B------:R4:W-:Y:S04]  /*3870*/  @P0 ATOMS.AND RZ, [UR4+0x14], R3 ;  /* 0x00001403ffff098c */ /* 0x0009e8000a800004 */
[----:B------:R4:W-:Y:S01]  /*3880*/  @P0 ATOMS.AND RZ, [UR4+0x18], R2 ;  /* 0x00001802ffff098c */ /* 0x0009e2000a800004 */
[----:B------:R-:W-:Y:S05]  /*3890*/  BRA `(.L_x_66) ;  /* 0x0000000000147947 */ /* 0x000fea0003800000 */
.L_x_65:
[----:B------:R-:W-:Y:S02]  /*38a0*/  MOV R2, 0x38c0 ;  /* 0x000038c000027802 */ /* 0x000fe40000000f00 */
[----:B---3-5:R-:W-:Y:S05]  /*38b0*/  CALL.REL.NOINC `($__internal_0_$__cuda_sm10x_tcgen05_guardrail_trap_col_being_dealloced_not_returned_by_alloc) ;  /* 0x0000005000ec7944 */ /* 0x028fea0003c00000 */
[----:B------:R-:W-:Y:S05]  /*38c0*/  BRA `(.L_x_66) ;  /* 0x0000000000087947 */ /* 0x000fea0003800000 */
.L_x_64:
[----:B------:R-:W-:Y:S02]  /*38d0*/  MOV R2, 0x38f0 ;  /* 0x000038f000027802 */ /* 0x000fe40000000f00 */
[----:B---3-5:R-:W-:Y:S05]  /*38e0*/  CALL.REL.NOINC `($__internal_2_$__cuda_sm10x_tcgen05_guardrail_trap_unallocated_columns_being_dealloced) ;  /* 0x0000005000f87944 */ /* 0x028fea0003c00000 */
.L_x_66:
[----:B------:R-:W-:Y:S01]  /*38f0*/  NOP ;  /* 0x0000000000007918 */ /* 0x000fe20000000000 */
[----:B----4-:R-:W-:Y:S05]  /*3900*/  EXIT ;  /* 0x000000000000794d */ /* 0x010fea0003800000 */
.L_x_48:
[----:B------:R-:W-:-:S09]  /*3910*/  UISETP.NE.OR UP2, UPT, UR8, 0x3, !UP2 ;  /* 0x000000030800788c */ /* 0x000fd2000d745670 */
[----:B------:R-:W-:Y:S05]  /*3920*/  BRA.U UP2, `(.L_x_67) ;  /* 0x0000000d02407547 */ /* 0x000fea000b800000 */
[----:B------:R-:W1:Y:S01]  /*3930*/  LDC R0, c[0x0][0xb30] ;  /* 0x0002cc00ff007b82 */ /* 0x000e620000000800 */
[----:B------:R-:W2:Y:S01]  /*3940*/  LDCU.64 UR8, c[0x0][0x888] ;  /* 0x00011100ff0877ac */ /* 0x000ea20008000a00 */
[----:B------:R-:W-:Y:S02]  /*3950*/  HFMA2 R29, -RZ, RZ, 0, 0 ;  /* 0x00000000ff1d7431 */ /* 0x000fe400000001ff */
[----:B------:R-:W-:Y:S01]  /*3960*/  IMAD.MOV.U32 R31, RZ, RZ, 0x1 ;  /* 0x00000001ff1f7424 */ /* 0x000fe200078e00ff */
[----:B------:R-:W-:Y:S01]  /*3970*/  MOV R23, 0x2000 ;  /* 0x0000200000177802 */ /* 0x000fe20000000f00 */
[----:B------:R-:W4:Y:S01]  /*3980*/  LDCU.64 UR4, c[0x0][0x890] ;  /* 0x00011200ff0477ac */ /* 0x000f220008000a00 */
[----:B------:R-:W-:Y:S01]  /*3990*/  IMAD.MOV.U32 R30, RZ, RZ, RZ ;  /* 0x000000ffff1e7224 */ /* 0x000fe200078e00ff */
[----:B------:R-:W3:Y:S01]  /*39a0*/  LDC R19, c[0x0][0x370] ;  /* 0x0000dc00ff137b82 */ /* 0x000ee20000000800 */
[----:B------:R-:W-:Y:S01]  /*39b0*/  UMOV UR7, 0x400 ;  /* 0x0000040000077882 */ /* 0x000fe20000000000 */
[----:B------:R-:W-:-:S02]  /*39c0*/  UPLOP3.LUT UP1, UPT, UPT, UPT, UPT, 0x40, 0x4 ;  /* 0x000000000004789c */ /* 0x000fc40003f2e870 */
[----:B------:R-:W-:-:S04]  /*39d0*/  ULEA UR7, UR37, UR7, 0x18 ;  /* 0x0000000725077291 */ /* 0x000fc8000f8ec0ff */
[----:B------:R-:W3:Y:S01]  /*39e0*/  LDC R2, c[0x0][0xb0c] ;  /* 0x0002c300ff027b82 */ /* 0x000ee20000000800 */
[----:B------:R-:W-:Y:S02]  /*39f0*/  UIADD3 UR13, UPT, UPT, UR7, 0x48, URZ ;  /* 0x00000048070d7890 */ /* 0x000fe4000fffe0ff */
[----:B--2---:R-:W-:Y:S02]  /*3a00*/  UISETP.NE.U32.AND UP2, UPT, UR8, URZ, UPT ;  /* 0x000000ff0800728c */ /* 0x004fe4000bf45070 */
[----:B------:R-:W-:Y:S02]  /*3a10*/  UIADD3 UR17, UPT, UPT, UR7, 0x40, URZ ;  /* 0x0000004007117890 */ /* 0x000fe4000fffe0ff */
[----:B----4-:R-:W-:Y:S01]  /*3a20*/  UISETP.NE.U32.AND UP3, UPT, UR4, URZ, UPT ;  /* 0x000000ff0400728c */ /* 0x010fe2000bf65070 */
[----:B------:R-:W2:Y:S01]  /*3a30*/  LDC R18, c[0x0][0xb20] ;  /* 0x0002c800ff127b82 */ /* 0x000ea20000000800 */
[----:B-1----:R-:W-:Y:S01]  /*3a40*/  ISETP.NE.AND P1, PT, R0, 0x1, PT ;  /* 0x000000010000780c */ /* 0x002fe20003f25270 */
[----:B------:R-:W-:-:S02]  /*3a50*/  UISETP.NE.AND.EX UP2, UPT, UR9, URZ, UPT, UP2 ;  /* 0x000000ff0900728c */ /* 0x000fc4000bf45320 */
[----:B------:R-:W-:Y:S02]  /*3a60*/  UPRMT UR13, UR37, 0x654, UR13 ;  /* 0x00000654250d7896 */ /* 0x000fe4000800000d */
[----:B------:R-:W-:Y:S02]  /*3a70*/  UISETP.NE.AND.EX UP3, UPT, UR5, URZ, UPT, UP3 ;  /* 0x000000ff0500728c */ /* 0x000fe4000bf65330 */
[----:B------:R-:W1:Y:S08]  /*3a80*/  LDC.64 R32, c[0x0][0x348] ;  /* 0x0000d200ff207b82 */ /* 0x000e700000000a00 */
[----:B------:R-:W4:Y:S08]  /*3a90*/  LDC.64 R16, c[0x0][0xb10] ;  /* 0x0002c400ff107b82 */ /* 0x000f300000000a00 */
[----:B------:R-:W1:Y:S08]  /*3aa0*/  LDC.64 R6, c[0x0][0xb18] ;  /* 0x0002c600ff067b82 */ /* 0x000e700000000a00 */
[----:B------:R-:W1:Y:S08]  /*3ab0*/  LDC.64 R4, c[0x0][0xb28] ;  /* 0x0002ca00ff047b82 */ /* 0x000e700000000a00 */
[----:B--23--:R-:W1:Y:S02]  /*3ac0*/  LDC R22, c[0x0][0x374] ;  /* 0x0000dd00ff167b82 */ /* 0x00ce640000000800 */
.L_x_76:
[C---:B------:R-:W-:Y:S02]  /*3ad0*/  LEA R0, R30.reuse, UR7, 0x3 ;  /* 0x000000071e007c11 */ /* 0x040fe4000f8e18ff */
[----:B------:R-:W-:Y:S02]  /*3ae0*/  SHF.L.U32 R3, R29, 0x1f, RZ ;  /* 0x0000001f1d037819 */ /* 0x000fe400000006ff */
[----:B------:R-:W-:Y:S02]  /*3af0*/  LEA R24, R30, UR7, 0x4 ;  /* 0x000000071e187c11 */ /* 0x000fe4000f8e20ff */
[----:B--2---:R-:W2:Y:S02]  /*3b00*/  SYNCS.PHASECHK.TRANS64.TRYWAIT P0, [R0+URZ+0x70], R3 ;  /* 0x00007003000075a7 */ /* 0x004ea400080011ff */
[----:B--2---:R-:W-:Y:S05]  /*3b10*/  @!P0 BRA `(.L_x_68) ;  /* 0x0000004c00908947 */ /* 0x004fea0003800000 */
.L_x_132:
[----:B------:R-:W-:Y:S01]  /*3b20*/  ISETP.GE.AND P0, PT, R72, 0x1, PT ;  /* 0x000000014800780c */ /* 0x000fe20003f06270 */
[----:B------:R-:W3:Y:S01]  /*3b30*/  LDS.128 R24, [R24+0x100] ;  /* 0x0001000018187984 */ /* 0x000ee20000000c00 */
[----:B--2---:R-:W-:Y:S01]  /*3b40*/  VIADD R0, R0, 0x80 ;  /* 0x0000008000007836 */ /* 0x004fe20000000000 */
[----:B------:R-:W-:Y:S01]  /*3b50*/  @!PT LDS RZ, [RZ] ;  /* 0x00000000fffff984 */ /* 0x000fe20000000800 */
[----:B------:R-:W-:Y:S01]  /*3b60*/  @!PT LDS RZ, [RZ] ;  /* 0x00000000fffff984 */ /* 0x000fe20000000800 */
[----:B------:R-:W-:Y:S01]  /*3b70*/  @!PT LDS RZ, [RZ] ;  /* 0x00000000fffff984 */ /* 0x000fe20000000800 */
[----:B------:R-:W-:Y:S01]  /*3b80*/  @!PT LDS RZ, [RZ] ;  /* 0x00000000fffff984 */ /* 0x000fe20000000800 */
[----:B------:R2:W-:Y:S06]  /*3b90*/  MEMBAR.ALL.CTA ;  /* 0x0000000000007992 */ /* 0x0005ec0000008000 */
[----:B--2---:R-:W2:Y:S01]  /*3ba0*/  FENCE.VIEW.ASYNC.S ;  /* 0x00000000000073c6 */ /* 0x004ea20000000000 */
[----:B------:R-:W-:Y:S04]  /*3bb0*/  PRMT R0, RZ, 0x654, R0 ;  /* 0x00000654ff007816 */ /* 0x000fe80000000000 */
[----:B--2---:R2:W-:Y:S01]  /*3bc0*/  SYNCS.ARRIVE.TRANS64.RED.A1T0 RZ, [R0+URZ], RZ ;  /* 0x000000ff00ff79a7 */ /* 0x0045e200081004ff */
[----:B---3--:R-:W-:Y:S11]  /*3bd0*/  LOP3.LUT P3, RZ, R26, 0x1, RZ, 0xc0, !PT ;  /* 0x000000011aff7812 */ /* 0x008ff6000786c0ff */
[----:B------:R-:W-:Y:S02]  /*3be0*/  @!UPT UIADD3 URZ, UPT, UPT, URZ, URZ, URZ ;  /* 0x000000fffffff290 */ /* 0x000fe4000fffe0ff */
[----:B------:R-:W-:Y:S02]  /*3bf0*/  @P3 MOV R13, R24 ;  /* 0x00000018000d3202 */ /* 0x000fe40000000f00 */
[----:B------:R-:W-:Y:S01]  /*3c00*/  @P3 LOP3.LUT R8, R25, 0xffff, RZ, 0xc0, !PT ;  /* 0x0000ffff19083812 */ /* 0x000fe200078ec0ff */
[----:B--2---:R-:W-:Y:S06]  /*3c10*/  @!P0 BRA `(.L_x_69) ;  /* 0x0000000000a48947 */ /* 0x004fec0003800000 */
[----:B-1----:R-:W-:Y:S01]  /*3c20*/  IMAD.HI.U32 R35, R22, R7, RZ ;  /* 0x0000000716237227 */ /* 0x002fe200078e00ff */
[----:B------:R-:W-:Y:S02]  /*3c30*/  ISETP.NE.AND P0, PT, R6, 0x1, PT ;  /* 0x000000010600780c */ /* 0x000fe40003f05270 */
[----:B------:R-:W-:Y:S01]  /*3c40*/  ISETP.NE.AND P2, PT, R72, 0x1, PT ;  /* 0x000000014800780c */ /* 0x000fe20003f45270 */
[----:B----4-:R-:W-:Y:S01]  /*3c50*/  IMAD.HI.U32 R34, R19, R16, RZ ;  /* 0x0000001013227227 */ /* 0x010fe200078e00ff */
[----:B------:R-:W-:Y:S02]  /*3c60*/  SHF.R.U32.HI R35, RZ, R18, R35 ;  /* 0x00000012ff237219 */ /* 0x000fe40000011623 */
[----:B------:R-:W-:Y:S01]  /*3c70*/  ISETP.NE.AND P4, PT, R2, 0x1, PT ;  /* 0x000000010200780c */ /* 0x000fe20003f85270 */
[----:B------:R-:W-:Y:S01]  /*3c80*/  IMAD.HI.U32 R36, R13, R16, RZ ;  /* 0x000000100d247227 */ /* 0x000fe200078e00ff */
[----:B------:R-:W-:Y:S02]  /*3c90*/  SHF.R.U32.HI R34, RZ, R17, R34 ;  /* 0x00000011ff227219 */ /* 0x000fe40000011622 */
[----:B------:R-:W-:Y:S01]  /*3ca0*/  SEL R3, R22, R35, !P0 ;  /* 0x0000002316037207 */ /* 0x000fe20004000000 */
[C---:B------:R-:W-:Y:S01]  /*3cb0*/  IMAD.HI.U32 R35, R8.reuse, R7, RZ ;  /* 0x0000000708237227 */ /* 0x040fe200078e00ff */
[----:B------:R-:W-:Y:S02]  /*3cc0*/  SEL R11, R19, R34, !P4 ;  /* 0x00000022130b7207 */ /* 0x000fe40006000000 */
[----:B------:R-:W-:Y:S01]  /*3cd0*/  SHF.R.U32.HI R36, RZ, R17, R36 ;  /* 0x00000011ff247219 */ /* 0x000fe20000011624 */
[----:B------:R-:W-:Y:S01]  /*3ce0*/  IMAD.HI.U32 R38, R3, R4, RZ ;  /* 0x0000000403267227 */ /* 0x000fe200078e00ff */
[----:B------:R-:W-:Y:S03]  /*3cf0*/  SHF.R.U32.HI R35, RZ, R18, R35 ;  /* 0x00000012ff237219 */ /* 0x000fe60000011623 */
[----:B------:R-:W-:Y:S01]  /*3d00*/  IMAD.HI.U32 R34, R11, R4, RZ ;  /* 0x000000040b227227 */ /* 0x000fe200078e00ff */
[----:B------:R-:W-:Y:S02]  /*3d10*/  @P2 SHF.R.U32.HI R3, RZ, R5, R38 ;  /* 0x00000005ff032219 */ /* 0x000fe40000011626 */
[----:B------:R-:W-:Y:S02]  /*3d20*/  SEL R9, R8, R35, !P0 ;  /* 0x0000002308097207 */ /* 0x000fe40004000000 */
[----:B------:R-:W-:Y:S01]  /*3d30*/  @P2 SHF.R.U32.HI R11, RZ, R5, R34 ;  /* 0x00000005ff0b2219 */ /* 0x000fe20000011622 */
[C---:B------:R-:W-:Y:S01]  /*3d40*/  IMAD R10, R72.reuse, R3, RZ ;  /* 0x00000003480a7224 */ /* 0x040fe200078e02ff */
[----:B------:R-:W-:Y:S01]  /*3d50*/  SEL R3, R13, R36, !P4 ;  /* 0x000000240d037207 */ /* 0x000fe20006000000 */
[C---:B------:R-:W-:Y:S03]  /*3d60*/  IMAD.HI.U32 R14, R9.reuse, R4, RZ ;  /* 0x00000004090e7227 */ /* 0x040fe600078e00ff */
[----:B------:R-:W-:Y:S01]  /*3d70*/  ISETP.GE.AND P0, PT, R9, R10, PT ;  /* 0x0000000a0900720c */ /* 0x000fe20003f06270 */
[C---:B------:R-:W-:Y:S01]  /*3d80*/  IMAD R12, R72.reuse, R11, RZ ;  /* 0x0000000b480c7224 */ /* 0x040fe200078e02ff */
[-C--:B------:R-:W-:Y:S04]  /*3d90*/  SHF.R.U32.HI R14, RZ, R5.reuse, R14 ;  /* 0x00000005ff0e7219 */ /* 0x080fe8000001160e */
[----:B------:R-:W-:Y:S02]  /*3da0*/  ISETP.GE.OR P0, PT, R3, R12, P0 ;  /* 0x0000000c0300720c */ /* 0x000fe40000706670 */
[----:B------:R-:W-:Y:S05]  /*3db0*/  SEL R15, R9, R14, !P2 ;  /* 0x0000000e090f7207 */ /* 0x000fea0005000000 */
[----:B------:R-:W-:Y:S04]  /*3dc0*/  IMAD.MOV R14, RZ, RZ, -R15 ;  /* 0x000000ffff0e7224 */ /* 0x000fe800078e0a0f */
[----:B------:R-:W-:Y:S02]  /*3dd0*/  IMAD R14, R72, R14, R9 ;  /* 0x0000000e480e7224 */ /* 0x000fe400078e0209 */
[C---:B------:R-:W-:Y:S05]  /*3de0*/  @!P0 IMAD.HI.U32 R10, R3.reuse, R4, RZ ;  /* 0x00000004030a8227 */ /* 0x040fea00078e00ff */
[----:B------:R-:W-:Y:S04]  /*3df0*/  @!P0 SHF.R.U32.HI R10, RZ, R5, R10 ;  /* 0x00000005ff0a8219 */ /* 0x000fe8000001160a */
[----:B------:R-:W-:Y:S01]  /*3e00*/  @!P0 SEL R0, R3, R10, !P2 ;  /* 0x0000000a03008207 */ /* 0x000fe20005000000 */
[----:B------:R-:W-:Y:S03]  /*3e10*/  IMAD.MOV R10, RZ, RZ, -R3 ;  /* 0x000000ffff0a7224 */ /* 0x000fe600078e0a03 */
[----:B------:R-:W-:Y:S01]  /*3e20*/  @!P0 IADD3 R15, PT, PT, R15, -R0, RZ ;  /* 0x800000000f0f8210 */ /* 0x000fe20007ffe0ff */
[----:B------:R-:W-:Y:S01]  /*3e30*/  @!P0 IMAD R0, R11, R14, R0 ;  /* 0x0000000e0b008224 */ /* 0x000fe200078e0200 */
[----:B------:R-:W-:Y:S01]  /*3e40*/  IADD3 R11, PT, PT, -R9, RZ, RZ ;  /* 0x000000ff090b7210 */ /* 0x000fe20007ffe1ff */
[----:B------:R-:W-:Y:S02]  /*3e50*/  IMAD R13, R2, R10, R13 ;  /* 0x0000000a020d7224 */ /* 0x000fe400078e020d */
[----:B------:R-:W-:Y:S02]  /*3e60*/  @!P0 IMAD R9, R15, R72, R3 ;  /* 0x000000480f098224 */ /* 0x000fe400078e0203 */
[----:B------:R-:W-:Y:S02]  /*3e70*/  @!P0 IMAD.MOV.U32 R3, RZ, RZ, R0 ;  /* 0x000000ffff038224 */ /* 0x000fe400078e0000 */
[----:B------:R-:W-:Y:S02]  /*3e80*/  IMAD R8, R6, R11, R8 ;  /* 0x0000000b06087224 */ /* 0x000fe400078e0208 */
[----:B------:R-:W-:Y:S02]  /*3e90*/  IMAD R13, R3, R2, R13 ;  /* 0x00000002030d7224 */ /* 0x000fe400078e020d */
[----:B------:R-:W-:Y:S02]  /*3ea0*/  IMAD R8, R9, R6, R8 ;  /* 0x0000000609087224 */ /* 0x000fe400078e0208 */
.L_x_69:
[----:B------:R-:W-:Y:S05]  /*3eb0*/  BRA.U UP1, `(.L_x_70) ;  /* 0x0000000101107547 */ /* 0x000fea000b800000 */
[----:B------:R-:W-:Y:S04]  /*3ec0*/  MOV R0, UR6 ;  /* 0x0000000600007c02 */ /* 0x000fe80008000f00 */
[----:B------:R-:W-:Y:S04]  /*3ed0*/  SHF.L.U32 R3, R0, 0x1f, RZ ;  /* 0x0000001f00037819 */ /* 0x000fe800000006ff */
[----:B------:R-:W2:Y:S02]  /*3ee0*/  SYNCS.PHASECHK.TRANS64.TRYWAIT P0, [UR7+0x68], R3 ;  /* 0x00006803ff0075a7 */ /* 0x000ea40008001107 */
[----:B--2---:R-:W-:Y:S05]  /*3ef0*/  @!P0 BRA `(.L_x_71) ;  /* 0x0000004800ac8947 */ /* 0x004fea0003800000 */
.L_x_70:
[----:B------:R-:W-:Y:S02]  /*3f00*/  R2UR UR19, R21 ;  /* 0x00000000151372ca */ /* 0x000fe400000e0000 */
[----:B------:R-:W-:Y:S02]  /*3f10*/  R2UR UR18, R20 ;  /* 0x00000000141272ca */ /* 0x000fe400000e0000 */
[----:B------:R-:W-:Y:S02]  /*3f20*/  ISETP.NE.U32.AND P2, PT, RZ, UR4, PT ;  /* 0x00000004ff007c0c */ /* 0x000fe4000bf45070 */
[----:B------:R-:W-:Y:S02]  /*3f30*/  SHF.L.U32 R12, R31, 0x1f, RZ ;  /* 0x0000001f1f0c7819 */ /* 0x000fe400000006ff */
[----:B------:R-:W-:Y:S05]  /*3f40*/  ISETP.NE.AND.EX P2, PT, RZ, UR5, PT, P2 ;  /* 0x00000005ff007c0c */ /* 0x000fea000bf45320 */
[----:B------:R-:W-:Y:S02]  /*3f50*/  USHF.L.U32 UR19, UR19, 0x7, URZ ;  /* 0x0000000713137899 */ /* 0x000fe400080006ff */
[----:B------:R-:W-:Y:S01]  /*3f60*/  USHF.L.U32 UR18, UR18, 0x7, URZ ;  /* 0x0000000712127899 */ /* 0x000fe200080006ff */
[----:B------:R-:W-:Y:S11]  /*3f70*/  BRA.U !UP3, `(.L_x_72) ;  /* 0x000000010b347547 */ /* 0x000ff6000b800000 */
[----:B------:R-:W-:Y:S01]  /*3f80*/  UPLOP3.LUT UP0, UPT, UPT, UPT, UP2, 0x80, 0x8 ;  /* 0x000000000008789c */ /* 0x000fe20003f0f020 */
[----:B--2---:R-:W-:Y:S02]  /*3f90*/  HFMA2 R0, -RZ, RZ, 0, 5.9604644775390625e-08 ;  /* 0x00000001ff007431 */ /* 0x004fe400000001ff */
[----:B------:R-:W-:Y:S03]  /*3fa0*/  IMAD.MOV.U32 R151, RZ, RZ, 0x1 ;  /* 0x00000001ff977424 */ /* 0x000fe600078e00ff */
[----:B------:R-:W-:Y:S05]  /*3fb0*/  PLOP3.LUT P0, PT, PT, PT, UP0, 0x80, 0x8 ;  /* 0x000000000008781c */ /* 0x000fea0003f0f008 */
[----:B------:R-:W2:Y:S01]  /*3fc0*/  @UP0 LDCU.64 UR10, c[0x0][0x888] ;  /* 0x00011100ff0a07ac */ /* 0x000ea20008000a00 */
[----:B------:R-:W-:Y:S07]  /*3fd0*/  @UP0 UIMAD UR8, UR36, UR4, URZ ;  /* 0x00000004240802a4 */ /* 0x000fee000f8e02ff */
[----:B------:R-:W-:Y:S01]  /*3fe0*/  @!P0 PRMT R151, R0, 0x7610, R151 ;  /* 0x0000761000978816 */ /* 0x000fe20000000097 */
[----:B--2---:R-:W-:Y:S03]  /*3ff0*/  @UP0 UIMAD.WIDE UR10, UR8, 0x4, UR10 ;  /* 0x00000004080a08a5 */ /* 0x004fe6000f8e020a */
[----:B------:R-:W2:Y:S03]  /*4000*/  @!UP0 LDCU UR8, c[0x0][0x880] ;  /* 0x00011000ff0887ac */ /* 0x000ea60008000800 */
[----:B------:R-:W-:Y:S01]  /*4010*/  IMAD.U32 R10, RZ, RZ, UR10 ;  /* 0x0000000aff0a7e24 */ /* 0x000fe2000f8e00ff */
[----:B------:R-:W-:Y:S05]  /*4020*/  MOV R11, UR11 ;  /* 0x0000000b000b7c02 */ /* 0x000fea0008000f00 */
[----:B-----5:R3:W5:Y:S02]  /*4030*/  @P0 LDG.E R82, desc[UR46][R10.64] ;  /* 0x0000002e0a520981 */ /* 0x020764000c1e1900 */
[----:B--23--:R-:W-:Y:S07]  /*4040*/  @!P0 IMAD.U32 R82, RZ, RZ, UR8 ;  /* 0x00000008ff528e24 */ /* 0x00cfee000f8e00ff */
.L_x_72:
[----:B-----5:R-:W-:Y:S01]  /*4050*/  @!P2 ISETP.EQ.AND P0, PT, R82, RZ, PT ;  /* 0x000000ff5200a20c */ /* 0x020fe20003f02270 */
[----:B------:R-:W-:Y:S01]  /*4060*/  @!UPT UIADD3 URZ, UPT, UPT, URZ, URZ, URZ ;  /* 0x000000fffffff290 */ /* 0x000fe2000fffe0ff */
[----:B------:R-:W-:Y:S11]  /*4070*/  @!P2 BRA `(.L_x_73) ;  /* 0x000000000014a947 */ /* 0x000ff60003800000 */
[----:B------:R-:W-:Y:S02]  /*4080*/  LOP3.LUT P2, RZ, R151, 0xff, RZ, 0xc0, !PT ;  /* 0x000000ff97ff7812 */ /* 0x000fe4000784c0ff */
[----:B------:R-:W-:Y:S04]  /*4090*/  PLOP3.LUT P0, PT, PT, PT, UP0, 0x80, 0x8 ;  /* 0x000000000008781c */ /* 0x000fe80003f0f008 */
[----:B------:R-:W-:Y:S07]  /*40a0*/  PLOP3.LUT P0, PT, P0, PT, PT, 0x8, 0x80 ;  /* 0x000000000080781c */ /* 0x000fee000070e170 */
[----:B------:R-:W-:Y:S11]  /*40b0*/  @P2 ISETP.EQ.AND P0, PT, R82, RZ, PT ;  /* 0x000000ff5200220c */ /* 0x000ff60003f02270 */
[----:B------:R-:W-:Y:S02]  /*40c0*/  @!UPT UIADD3 URZ, UPT, UPT, URZ, URZ, URZ ;  /* 0x000000fffffff290 */ /* 0x000fe4000fffe0ff */
.L_x_73:
[----:B------:R-:W3:Y:S01]  /*40d0*/  SYNCS.PHASECHK.TRANS64.TRYWAIT P2, [UR7+0x50], R12 ;  /* 0x0000500cff0075a7 */ /* 0x000ee20008041107 */
[----:B------:R-:W-:Y:S04]  /*40e0*/  ELECT P4, URZ, PT ;  /* 0x0000000000ff782f */ /* 0x000fe80003880000 */
[----:B------:R-:W-:Y:S11]  /*40f0*/  PLOP3.LUT P4, PT, P0, P4, PT, 0xf2, 0x2f ;  /* 0x00000000002f781c */ /* 0x000ff60000789e72 */
[----:B------:R-:W-:Y:S02]  /*4100*/  @!UPT UIADD3 URZ, UPT, UPT, URZ, URZ, URZ ;  /* 0x000000fffffff290 */ /* 0x000fe4000fffe0ff */
[----:B-1----:R-:W-:Y:S05]  /*4110*/  @!P4 IADD3 R21, P0, PT, R32, 0x580, RZ ;  /* 0x000005802015c810 */ /* 0x002fea0007f1e0ff */
[----:B------:R-:W-:Y:S01]  /*4120*/  @!P4 IMAD.X R20, RZ, RZ, R33, P0 ;  /* 0x000000ffff14c224 */ /* 0x000fe200000e0621 */
[----:B---3--:R-:W-:Y:S07]  /*4130*/  @!P2 BRA `(.L_x_74) ;  /* 0x000000480034a947 */ /* 0x008fee0003800000 */
.L_x_135:
[----:B------:R-:W3:Y:S01]  /*4140*/  LDC.64 R14, c[0x0][0xb10] ;  /* 0x0002c400ff0e7b82 */ /* 0x000ee20000000a00 */
[----:B------:R-:W-:Y:S01]  /*4150*/  @!P4 R2UR UR8, R20 ;  /* 0x000000001408c2ca */ /* 0x000fe200000e0000 */
[----:B------:R-:W-:Y:S01]  /*4160*/  VOTEU.ALL UP1, P4 ;  /* 0x0000000000ff7886 */ /* 0x000fe20002020000 */
[----:B------:R-:W-:Y:S01]  /*4170*/  @!P4 R2UR UR9, R21 ;  /* 0x000000001509c2ca */ /* 0x000fe200000e0000 */
[----:B------:R-:W-:Y:S01]  /*4180*/  UMOV UR10, 0x0 ;  /* 0x00000000000a7882 */ /* 0x000fe20000000000 */
[----:B------:R-:W-:Y:S03]  /*4190*/  UMOV UR11, 0x10000000 ;  /* 0x10000000000b7882 */ /* 0x000fe60000000000 */
[----:B------:R-:W5:Y:S01]  /*41a0*/  LDC.64 R10, c[0x0][0xb18] ;  /* 0x0002c600ff0a7b82 */ /* 0x000f620000000a00 */
[----:B------:R-:W-:Y:S01]  /*41b0*/  @!UP1 UIADD3 UR16, UPT, UPT, UR7, 0x200, URZ ;  /* 0x0000020007109890 */ /* 0x000fe2000fffe0ff */
[----:B------:R-:W-:Y:S01]  /*41c0*/  @P3 SHF.R.U32.HI R28, RZ, 0x10, R25 ;  /* 0x00000010ff1c3819 */ /* 0x000fe20000011619 */
[----:B------:R-:W-:Y:S01]  /*41d0*/  VOTEU.ALL UP1, P4 ;  /* 0x0000000000ff7886 */ /* 0x000fe20002020000 */
[----:B------:R-:W-:Y:S01]  /*41e0*/  UMOV UR20, UR36 ;  /* 0x0000002400147c82 */ /* 0x000fe20008000000 */
[----:B------:R-:W-:Y:S03]  /*41f0*/  VIADD R30, R30, 0x1 ;  /* 0x000000011e1e7836 */ /* 0x000fe60000000000 */
[----:B--2---:R-:W2:Y:S01]  /*4200*/  @!P1 LDC R0, c[0x0][0xb20] ;  /* 0x0002c800ff009b82 */ /* 0x004ea20000000800 */
[----:B------:R-:W-:Y:S01]  /*4210*/  IMAD.U32 R21, RZ, RZ, UR8 ;  /* 0x00000008ff157e24 */ /* 0x000fe2000f8e00ff */
[----:B------:R-:W-:Y:S06]  /*4220*/  UPRMT UR8, UR37, 0x654, UR17 ;  /* 0x0000065425087896 */ /* 0x000fec0008000011 */
[----:B-1----:R-:W1:Y:S01]  /*4230*/  @!P1 LDC R3, c[0x0][0xb0c] ;  /* 0x0002c300ff039b82 */ /* 0x002e620000000800 */
[----:B------:R-:W-:Y:S01]  /*4240*/  IMAD.U32 R20, RZ, RZ, UR9 ;  /* 0x00000009ff147e24 */ /* 0x000fe2000f8e00ff */
[----:B------:R-:W-:Y:S04]  /*4250*/  @!P4 R2UR UR15, R21 ;  /* 0x00000000150fc2ca */ /* 0x000fe800000e0000 */
[----:B------:R-:W-:Y:S01]  /*4260*/  @!P4 R2UR UR14, R20 ;  /* 0x00000000140ec2ca */ /* 0x000fe200000e0000 */
[----:B------:R-:W-:Y:S11]  /*4270*/  @!P4 IMAD.MOV.U32 R20, RZ, RZ, 0x2000 ;  /* 0x00002000ff14c424 */ /* 0x000ff600078e00ff */
[----:B------:R-:W-:Y:S01]  /*4280*/  @!UPT UIADD3 URZ, UPT, UPT, URZ, URZ, URZ ;  /* 0x000000fffffff290 */ /* 0x000fe2000fffe0ff */
[----:B------:R1:W-:Y:S01]  /*4290*/  @!UP1 UTMALDG.3D [UR16], [UR14], desc[UR10] ;  /* 0x00000a100e0095b4 */ /* 0x0003e20008011000 */
[----:B------:R1:W-:Y:S02]  /*42a0*/  @!P4 SYNCS.ARRIVE.TRANS64.RED.A0TR RZ, [UR7+0x40], R20 ;  /* 0x00004014ffffc9a7 */ /* 0x0003e40008300407 */
[----:B-1----:R-:W-:Y:S01]  /*42b0*/  @!P1 ISETP.NE.AND P2, PT, R3, 0x1, PT ;  /* 0x000000010300980c */ /* 0x002fe20003f45270 */
[C---:B---3--:R-:W-:Y:S01]  /*42c0*/  @!P1 IMAD.HI.U32 R14, R13.reuse, R14, RZ ;  /* 0x0000000e0d0e9227 */ /* 0x048fe200078e00ff */
[----:B-----5:R-:W-:Y:S03]  /*42d0*/  @!P1 ISETP.NE.AND P0, PT, R10, 0x1, PT ;  /* 0x000000010a00980c */ /* 0x020fe60003f05270 */
[C---:B------:R-:W-:Y:S01]  /*42e0*/  @!P1 IMAD.HI.U32 R11, R8.reuse, R11, RZ ;  /* 0x0000000b080b9227 */ /* 0x040fe200078e00ff */
[----:B------:R-:W-:Y:S04]  /*42f0*/  @!P1 SHF.R.U32.HI R14, RZ, R15, R14 ;  /* 0x0000000fff0e9219 */ /* 0x000fe8000001160e */
[----:B--2---:R-:W-:Y:S01]  /*4300*/  @!P1 SHF.R.U32.HI R9, RZ, R0, R11 ;  /* 0x00000000ff099219 */ /* 0x004fe2000001160b */
[----:B------:R-:W-:Y:S01]  /*4310*/  SYNCS.ARRIVE.TRANS64.RED.A1T0 RZ, [UR8], RZ ;  /* 0x000000ffffff79a7 */ /* 0x000fe20008100408 */
[----:B------:R-:W-:Y:S02]  /*4320*/  @!P1 SEL R14, R13, R14, !P2 ;  /* 0x0000000e0d0e9207 */ /* 0x000fe40005000000 */
[----:B------:R-:W-:Y:S01]  /*4330*/  @!P1 SEL R9, R8, R9, !P0 ;  /* 0x0000000908099207 */ /* 0x000fe20004000000 */
[----:B------:R-:W1:Y:S04]  /*4340*/  SYNCS.PHASECHK.TRANS64.TRYWAIT P5, [UR7+0x58], R12 ;  /* 0x0000580cff0075a7 */ /* 0x000e6800080a1107 */
[----:B------:R-:W-:Y:S02]  /*4350*/  @!P1 IMAD.IADD R0, R9, 0x1, -R14 ;  /* 0x0000000109009824 */ /* 0x000fe400078e0a0e */
[----:B------:R-:W-:Y:S02]  /*4360*/  @!P1 IMAD.IADD R9, R14, 0x1, -R9 ;  /* 0x000000010e099824 */ /* 0x000fe400078e0a09 */
[----:B------:R-:W-:Y:S02]  /*4370*/  @!P1 IMAD R13, R0, R3, R13 ;  /* 0x00000003000d9224 */ /* 0x000fe400078e020d */
[----:B------:R-:W-:Y:S01]  /*4380*/  @!P1 IMAD R8, R9, R10, R8 ;  /* 0x0000000a09089224 */ /* 0x000fe200078e0208 */
[----:B-1----:R-:W-:Y:S06]  /*4390*/  @!P5 BRA `(.L_x_75) ;  /* 0x0000004400b4d947 */ /* 0x002fec0003800000 */
.L_x_137:
[----:B-1----:R-:W-:Y:S01]  /*43a0*/  @!P4 IADD3 R3, P0, PT, R32, 0x580, RZ ;  /* 0x000005802003c810 */ /* 0x002fe20007f1e0ff */
[----:B------:R-:W-:Y:S01]  /*43b0*/  VOTEU.ALL UP1, P4 ;  /* 0x0000000000ff7886 */ /* 0x000fe20002020000 */
[----:B------:R-:W-:Y:S01]  /*43c0*/  UMOV UR20, 0x0 ;  /* 0x0000000000147882 */ /* 0x000fe20000000000 */
[----:B------:R-:W-:Y:S01]  /*43d0*/  UMOV UR21, 0x10000000 ;  /* 0x1000000000157882 */ /* 0x000fe20000000000 */
[----:B------:R-:W-:Y:S01]  /*43e0*/  @!P4 R2UR UR9, R3 ;  /* 0x000000000309c2ca */ /* 0x000fe200000e0000 */
[----:B------:R-:W-:Y:S01]  /*43f0*/  @!P4 IMAD.X R0, RZ, RZ, R33, P0 ;  /* 0x000000ffff00c224 */ /* 0x000fe200000e0621 */
[----:B------:R-:W-:Y:S01]  /*4400*/  @!UP1 UIADD3 UR10, UPT, UPT, UR18, 0x40, URZ ;  /* 0x00000040120a9890 */ /* 0x000fe2000fffe0ff */
[----:B------:R-:W-:Y:S01]  /*4410*/  ISETP.NE.AND P0, PT, R30, 0x2, PT ;  /* 0x000000021e00780c */ /* 0x000fe20003f05270 */
[----:B------:R-:W-:Y:S01]  /*4420*/  UMOV UR11, UR19 ;  /* 0x00000013000b7c82 */ /* 0x000fe20008000000 */
[----:B------:R-:W-:Y:S01]  /*4430*/  UMOV UR12, UR36 ;  /* 0x00000024000c7c82 */ /* 0x000fe20008000000 */
[----:B------:R-:W-:Y:S01]  /*4440*/  @!P4 R2UR UR8, R0 ;  /* 0x000000000008c2ca */ /* 0x000fe200000e0000 */
[----:B------:R-:W-:Y:S01]  /*4450*/  IMAD.IADD R20, R8, 0x1, R150 ;  /* 0x0000000108147824 */ /* 0x000fe200078e0296 */
[----:B------:R-:W-:Y:S01]  /*4460*/  @P3 R2UR UR36, R28 ;  /* 0x000000001c2432ca */ /* 0x000fe200000e0000 */
[----:B------:R-:W-:Y:S01]  /*4470*/  IMAD.IADD R21, R13, 0x1, R152 ;  /* 0x000000010d157824 */ /* 0x000fe200078e0298 */
[----:B------:R-:W-:Y:S02]  /*4480*/  SEL R0, RZ, 0x1, P0 ;  /* 0x00000001ff007807 */ /* 0x000fe40000000000 */
[----:B------:R-:W-:Y:S01]  /*4490*/  LOP3.LUT R31, R31, 0x1, RZ, 0x3c, !PT ;  /* 0x000000011f1f7812 */ /* 0x000fe200078e3cff */
[----:B------:R-:W-:Y:S01]  /*44a0*/  IMAD.U32 R10, RZ, RZ, UR9 ;  /* 0x00000009ff0a7e24 */ /* 0x000fe2000f8e00ff */
[----:B------:R-:W-:Y:S01]  /*44b0*/  @!UP1 UIADD3 UR9, UPT, UPT, UR7, 0x48, URZ ;  /* 0x0000004807099890 */ /* 0x000fe2000fffe0ff */
[----:B------:R-:W-:Y:S02]  /*44c0*/  LOP3.LUT R29, R29, R0, RZ, 0x3c, !PT ;  /* 0x000000001d1d7212 */ /* 0x000fe400078e3cff */
[----:B------:R-:W-:Y:S02]  /*44d0*/  SEL R30, R30, RZ, P0 ;  /* 0x000000ff1e1e7207 */ /* 0x000fe40000000000 */
[----:B------:R-:W-:Y:S01]  /*44e0*/  IMAD.U32 R11, RZ, RZ, UR8 ;  /* 0x00000008ff0b7e24 */ /* 0x000fe2000f8e00ff */
[----:B------:R-:W-:Y:S01]  /*44f0*/  @!P4 R2UR UR14, R10 ;  /* 0x000000000a0ec2ca */ /* 0x000fe200000e0000 */
[----:B------:R-:W-:Y:S01]  /*4500*/  @!UP1 UIADD3 UR8, UPT, UPT, UR7, 0x2200, URZ ;  /* 0x0000220007089890 */ /* 0x000fe2000fffe0ff */
[----:B------:R-:W-:Y:S02]  /*4510*/  VOTEU.ALL UP1, P4 ;  /* 0x0000000000ff7886 */ /* 0x000fe40002020000 */
[----:B------:R-:W-:Y:S11]  /*4520*/  @!P4 R2UR UR15, R11 ;  /* 0x000000000b0fc2ca */ /* 0x000ff600000e0000 */
[----:B------:R-:W-:Y:S02]  /*4530*/  @!UPT UIADD3 URZ, UPT, UPT, URZ, URZ, URZ ;  /* 0x000000fffffff290 */ /* 0x000fe4000fffe0ff */
[----:B------:R2:W-:Y:S01]  /*4540*/  @!UP1 UTMALDG.3D [UR8], [UR14], desc[UR20] ;  /* 0x000014080e0095b4 */ /* 0x0005e20008011000 */
[----:B------:R2:W-:Y:S01]  /*4550*/  @!P4 SYNCS.ARRIVE.TRANS64.RED.A0TR RZ, [UR7+0x48], R23 ;  /* 0x00004817ffffc9a7 */ /* 0x0005e20008300407 */
[----:B------:R-:W-:Y:S01]  /*4560*/  UPLOP3.LUT UP1, UPT, UPT, UPT, UPT, 0x80, 0x8 ;  /* 0x000000000008789c */ /* 0x000fe20003f2f070 */
[----:B------:R-:W-:Y:S01]  /*4570*/  SYNCS.ARRIVE.TRANS64.RED.A1T0 RZ, [UR13], RZ ;  /* 0x000000ffffff79a7 */ /* 0x000fe2000810040d */
[----:B------:R-:W-:Y:S09]  /*4580*/  @P3 BRA `(.L_x_76) ;  /* 0xfffffff400503947 */ /* 0x000ff2000383ffff */
[----:B------:R-:W-:-:S04]  /*4590*/  SHF.L.U32 R3, R31, 0x1f, RZ ;  /* 0x0000001f1f037819 */ /* 0x000fc800000006ff */
[----:B------:R-:W1:Y:S02]  /*45a0*/  SYNCS.PHASECHK.TRANS64.TRYWAIT P0, [UR7+0x50], R3 ;  /* 0x00005003ff0075a7 */ /* 0x000e640008001107 */
[----:B-1----:R-:W-:Y:S05]  /*45b0*/  @!P0 BRA `(.L_x_77) ;  /* 0x0000004400448947 */ /* 0x002fea0003800000 */
.L_x_139:
[----:B-1----:R-:W-:-:S07]  /*45c0*/  MOV R0, UR7 ;  /* 0x0000000700007c02 */ /* 0x002fce0008000f00 */
.L_x_78:
[----:B-1----:R-:W-:-:S04]  /*45d0*/  SHF.L.U32 R3, R31, 0x1f, RZ ;  /* 0x0000001f1f037819 */ /* 0x002fc800000006ff */
[----:B------:R1:W3:Y:S03]  /*45e0*/  SYNCS.PHASECHK.TRANS64.TRYWAIT P0, [R0+URZ+0x58], R3 ;  /* 0x00005803000075a7 */ /* 0x0002e600080011ff */
[----:B---3--:R-:W-:Y:S05]  /*45f0*/  @!P0 NANOSLEEP.SYNCS 0x989680 ;  /* 0x009896800000895d */ /* 0x008fea0003900000 */
[----:B------:R-:W3:Y:S02]  /*4600*/  @!P0 SYNCS.PHASECHK.TRANS64 P0, [R0+URZ+0x58], R3 ;  /* 0x00005803000085a7 */ /* 0x000ee400080010ff */
[----:B--23--:R-:W-:Y:S05]  /*4610*/  @P0 EXIT ;  /* 0x000000000000094d */ /* 0x00cfea0003800000 */
[----:B------:R-:W-:Y:S05]  /*4620*/  BRA `(.L_x_78) ;  /* 0xfffffffc00e87947 */ /* 0x000fea000383ffff */
.L_x_67:
[----:B------:R-:W-:-:S06]  /*4630*/  UISETP.GE.AND UP1, UPT, UR8, 0x4, UPT ;  /* 0x000000040800788c */ /* 0x000fcc000bf26270 */
[----:B------:R-:W-:-:S13]  /*4640*/  PLOP3.LUT P0, PT, PT, PT, UP1, 0x80, 0x8 ;  /* 0x000000000008781c */ /* 0x000fda0003f0f018 */
[----:B------:R-:W-:Y:S05]  /*4650*/  @!P0 EXIT ;  /* 0x000000000000894d */ /* 0x000fea0003800000 */
[----:B------:R-:W-:Y:S01]  /*4660*/  BAR.SYNC.DEFER_BLOCKING 0x6, 0xa0 ;  /* 0x0182800000007b1d */ /* 0x000fe20000010000 */
[C---:B------:R-:W-:Y:S01]  /*4670*/  IMAD.U32 R79, R167.reuse, 0x10000, RZ ;  /* 0x00010000a74f7824 */ /* 0x040fe200078e00ff */
[C---:B------:R-:W-:Y:S01]  /*4680*/  R2P PR, R167.reuse, 0x6 ;  /* 0x00000006a7007804 */ /* 0x040fe20000000000 */
[----:B------:R-:W-:Y:S01]  /*4690*/  IMAD.SHL.U32 R2, R167, 0x40, RZ ;  /* 0x00000040a7027824 */ /* 0x000fe200078e00ff */
[----:B------:R-:W-:Y:S01]  /*46a0*/  CS2R R160, SRZ ;  /* 0x0000000000a07805 */ /* 0x000fe2000001ff00 */
[----:B------:R-:W-:Y:S01]  /*46b0*/  IMAD.MOV.U32 R164, RZ, RZ, 0x20 ;  /* 0x00000020ffa47424 */ /* 0x000fe200078e00ff */
[----:B------:R-:W-:Y:S02]  /*46c0*/  UMOV UR49, 0x400 ;  /* 0x0000040000317882 */ /* 0x000fe40000000000 */
[----:B------:R-:W1:Y:S01]  /*46d0*/  LDC R157, c[0x0][0x370] ;  /* 0x0000dc00ff9d7b82 */ /* 0x000e620000000800 */
[----:B------:R-:W-:Y:S01]  /*46e0*/  ULEA UR49, UR37, UR49, 0x18 ;  /* 0x0000003125317291 */ /* 0x000fe2000f8ec0ff */
[----:B------:R-:W-:Y:S01]  /*46f0*/  LOP3.LUT R79, R79, 0x600000, RZ, 0xc0, !PT ;  /* 0x006000004f4f7812 */ /* 0x000fe200078ec0ff */
[----:B------:R-:W-:Y:S01]  /*4700*/  IMAD.SHL.U32 R153, R167, 0x8, RZ ;  /* 0x00000008a7997824 */ /* 0x000fe200078e00ff */
[----:B------:R-:W-:Y:S01]  /*4710*/  LOP3.LUT R4, R2, 0x180, RZ, 0xc0, !PT ;  /* 0x0000018002047812 */ /* 0x000fe200078ec0ff */
[----:B------:R-:W-:Y:S01]  /*4720*/  IMAD.MOV.U32 R165, RZ, RZ, 0x10 ;  /* 0x00000010ffa57424 */ /* 0x000fe200078e00ff */
[----:B------:R-:W-:Y:S01]  /*4730*/  SEL R164, R164, 0xffffffe0, !P2 ;  /* 0xffffffe0a4a47807 */ /* 0x000fe20005000000 */
[----:B------:R-:W-:Y:S01]  /*4740*/  UIADD3 UR4, UPT, UPT, UR49, 0x4200, URZ ;  /* 0x0000420031047890 */ /* 0x000fe2000fffe0ff */
[----:B------:R-:W2:Y:S01]  /*4750*/  LDC R74, c[0x0][0xb0c] ;  /* 0x0002c300ff4a7b82 */ /* 0x000ea20000000800 */
[----:B------:R-:W-:Y:S01]  /*4760*/  LOP3.LUT R153, R4, 0x30, R153, 0xf8, !PT ;  /* 0x0000003004997812 */ /* 0x000fe200078ef899 */
[----:B------:R-:W-:Y:S01]  /*4770*/  IMAD.MOV.U32 R76, RZ, RZ, RZ ;  /* 0x000000ffff4c7224 */ /* 0x000fe200078e00ff */
[----:B------:R-:W-:Y:S01]  /*4780*/  SEL R165, R165, 0xfffffff0, !P1 ;  /* 0xfffffff0a5a57807 */ /* 0x000fe20004800000 */
[----:B------:R-:W-:Y:S01]  /*4790*/  IMAD.MOV.U32 R162, RZ, RZ, RZ ;  /* 0x000000ffffa27224 */ /* 0x000fe200078e00ff */
[----:B------:R-:W-:Y:S01]  /*47a0*/  LOP3.LUT R153, R153, 0x1e40, R2, 0xf8, !PT ;  /* 0x00001e4099997812 */ /* 0x000fe200078ef802 */
[----:B------:R-:W-:Y:S01]  /*47b0*/  IMAD.MOV.U32 R169, RZ, RZ, RZ ;  /* 0x000000ffffa97224 */ /* 0x000fe200078e00ff */
[----:B------:R-:W-:Y:S01]  /*47c0*/  LOP3.LUT R167, R167, 0x60, RZ, 0xc0, !PT ;  /* 0x00000060a7a77812 */ /* 0x000fe200078ec0ff */
[----:B------:R-:W4:Y:S01]  /*47d0*/  LDC R155, c[0x0][0xb20] ;  /* 0x0002c800ff9b7b82 */ /* 0x000f220000000800 */
[----:B------:R-:W3:Y:S01]  /*47e0*/  LDS R0, [UR49+0x120] ;  /* 0x00012031ff007984 */ /* 0x000ee20008000800 */
[----:B------:R-:W-:Y:S01]  /*47f0*/  IMAD.MOV.U32 R159, RZ, RZ, RZ ;  /* 0x000000ffff9f7224 */ /* 0x000fe200078e00ff */
[----:B------:R-:W1:Y:S01]  /*4800*/  LDCU.64 UR52, c[0x0][0x348] ;  /* 0x00006900ff3477ac */ /* 0x000e620008000a00 */
[----:B------:R-:W-:Y:S01]  /*4810*/  IMAD.U32 R166, RZ, RZ, UR4 ;  /* 0x00000004ffa67e24 */ /* 0x000fe2000f8e00ff */
[----:B------:R-:W1:Y:S03]  /*4820*/  LDCU.64 UR38, c[0x0][0x888] ;  /* 0x00011100ff2677ac */ /* 0x000e660008000a00 */
[----:B------:R-:W1:Y:S01]  /*4830*/  LDC R73, c[0x0][0xb30] ;  /* 0x0002cc00ff497b82 */ /* 0x000e620000000800 */
[----:B------:R-:W1:Y:S01]  /*4840*/  LDCU.64 UR44, c[0x0][0x890] ;  /* 0x00011200ff2c77ac */ /* 0x000e620008000a00 */
[----:B------:R-:W-:-:S06]  /*4850*/  UIADD3 UR48, UPT, UPT, UR49, 0x200, URZ ;  /* 0x0000020031307890 */ /* 0x000fcc000fffe0ff */
[----:B------:R-:W1:Y:S08]  /*4860*/  LDC.64 R148, c[0x0][0xb10] ;  /* 0x0002c400ff947b82 */ /* 0x000e700000000a00 */
[----:B------:R-:W1:Y:S08]  /*4870*/  LDC.64 R70, c[0x0][0xb18] ;  /* 0x0002c600ff467b82 */ /* 0x000e700000000a00 */
[----:B------:R-:W1:Y:S08]  /*4880*/  LDC.64 R68, c[0x0][0xb28] ;  /* 0x0002ca00ff447b82 */ /* 0x000e700000000a00 */
[----:B------:R-:W1:Y:S01]  /*4890*/  LDC.64 R146, c[0x0][0x8b0] ;  /* 0x00022c00ff927b82 */ /* 0x000e620000000a00 */
[----:B---3--:R-:W-:Y:S01]  /*48a0*/  IMAD.IADD R79, R0, 0x1, R79 ;  /* 0x00000001004f7824 */ /* 0x008fe200078e024f */
[----:B------:R-:W-:-:S04]  /*48b0*/  SHF.R.S32.HI R0, RZ, 0x4, R164 ;  /* 0x00000004ff007819 */ /* 0x000fc800000114a4 */
[----:B------:R-:W-:Y:S02]  /*48c0*/  LEA.HI.SX32 R163, R165, R0, 0x1c ;  /* 0x00000000a5a37211 */ /* 0x000fe400078fe2ff */
[----:B------:R-:W3:Y:S08]  /*48d0*/  LDC.64 R144, c[0x0][0x8a8] ;  /* 0x00022a00ff907b82 */ /* 0x000ef00000000a00 */
[----:B--2-4-:R-:W1:Y:S02]  /*48e0*/  LDC R156, c[0x0][0x374] ;  /* 0x0000dd00ff9c7b82 */ /* 0x014e640000000800 */
.L_x_104:
[----:B------:R-:W-:Y:S02]  /*48f0*/  LEA R0, R169, UR49, 0x3 ;  /* 0x00000031a9007c11 */ /* 0x000fe4000f8e18ff */
[----:B------:R-:W-:Y:S02]  /*4900*/  SHF.L.U32 R3, R161, 0x1f, RZ ;  /* 0x0000001fa1037819 */ /* 0x000fe400000006ff */
[----:B-1----:R-:W-:Y:S02]  /*4910*/  LEA R16, R169, UR49, 0x4 ;  /* 0x00000031a9107c11 */ /* 0x002fe4000f8e20ff */
[----:B------:R-:W2:Y:S02]  /*4920*/  SYNCS.PHASECHK.TRANS64.TRYWAIT P0, [R0+URZ+0x70], R3 ;  /* 0x00007003000075a7 */ /* 0x000ea400080011ff */
[----:B--2---:R-:W-:Y:S05]  /*4930*/  @!P0 BRA `(.L_x_79) ;  /* 0x00000040007c8947 */ /* 0x004fea0003800000 */
.L_x_140:
[----:B------:R-:W4:Y:S01]  /*4940*/  LDC.64 R12, c[0x0][0xb10] ;  /* 0x0002c400ff0c7b82 */ /* 0x000f220000000a00 */
[----:B------:R-:W3:Y:S01]  /*4950*/  LDS.128 R16, [R16+0x100] ;  /* 0x0001000010107984 */ /* 0x000ee20000000c00 */
[----:B-1----:R-:W-:Y:S01]  /*4960*/  ISETP.NE.AND P1, PT, R73, 0x1, PT ;  /* 0x000000014900780c */ /* 0x002fe20003f25270 */
[----:B--2---:R-:W-:Y:S01]  /*4970*/  VIADD R0, R0, 0x80 ;  /* 0x0000008000007836 */ /* 0x004fe20000000000 */
[----:B------:R-:W-:Y:S04]  /*4980*/  ISETP.GE.AND P0, PT, R72, 0x1, PT ;  /* 0x000000014800780c */ /* 0x000fe80003f06270 */
[----:B------:R-:W1:Y:S01]  /*4990*/  LDC.64 R10, c[0x0][0xb18] ;  /* 0x0002c600ff0a7b82 */ /* 0x000e620000000a00 */
[----:B------:R-:W-:Y:S01]  /*49a0*/  PRMT R0, RZ, 0x654, R0 ;  /* 0x00000654ff007816 */ /* 0x000fe20000000000 */
[----:B------:R-:W-:Y:S01]  /*49b0*/  @!PT LDS RZ, [RZ] ;  /* 0x00000000fffff984 */ /* 0x000fe20000000800 */
[----:B------:R-:W-:Y:S01]  /*49c0*/  @!PT LDS RZ, [RZ] ;  /* 0x00000000fffff984 */ /* 0x000fe20000000800 */
[----:B------:R-:W-:Y:S01]  /*49d0*/  @!PT LDS RZ, [RZ] ;  /* 0x00000000fffff984 */ /* 0x000fe20000000800 */
[----:B------:R-:W-:Y:S01]  /*49e0*/  @!PT LDS RZ, [RZ] ;  /* 0x00000000fffff984 */ /* 0x000fe20000000800 */
[----:B------:R2:W-:Y:S06]  /*49f0*/  MEMBAR.ALL.CTA ;  /* 0x0000000000007992 */ /* 0x0005ec0000008000 */
[----:B--2---:R-:W2:Y:S01]  /*4a00*/  FENCE.VIEW.ASYNC.S ;  /* 0x00000000000073c6 */ /* 0x004ea20000000000 */
[----:B------:R-:W1:Y:S08]  /*4a10*/  @!P1 LDC R14, c[0x0][0xb20] ;  /* 0x0002c800ff0e9b82 */ /* 0x000e700000000800 */
[----:B------:R-:W1:Y:S01]  /*4a20*/  @!P1 LDC R9, c[0x0][0xb0c] ;  /* 0x0002c300ff099b82 */ /* 0x000e620000000800 */
[----:B--2---:R2:W-:Y:S01]  /*4a30*/  SYNCS.ARRIVE.TRANS64.RED.A1T0 RZ, [R0+URZ], RZ ;  /* 0x000000ff00ff79a7 */ /* 0x0045e200081004ff */
[----:B---3--:R-:W-:Y:S04]  /*4a40*/  LOP3.LUT P4, RZ, R18, 0x1, RZ, 0xc0, !PT ;  /* 0x0000000112ff7812 */ /* 0x008fe8000788c0ff */
[----:B------:R-:W-:Y:S09]  /*4a50*/  P2R R168, PR, RZ, 0x10 ;  /* 0x00000010ffa87803 */ /* 0x000ff20000000000 */
[----:B------:R-:W-:Y:S02]  /*4a60*/  @P4 MOV R77, R16 ;  /* 0x00000010004d4202 */ /* 0x000fe40000000f00 */
[----:B------:R-:W-:Y:S01]  /*4a70*/  @P4 LOP3.LUT R75, R17, 0xffff, RZ, 0xc0, !PT ;  /* 0x0000ffff114b4812 */ /* 0x000fe200078ec0ff */
[----:B--2-4-:R-:W-:Y:S06]  /*4a80*/  @!P0 BRA `(.L_x_80) ;  /* 0x0000000000a48947 */ /* 0x014fec0003800000 */
[----:B------:R-:W-:Y:S01]  /*4a90*/  IMAD.HI.U32 R24, R156, R71, RZ ;  /* 0x000000479c187227 */ /* 0x000fe200078e00ff */
[----:B------:R-:W-:Y:S02]  /*4aa0*/  ISETP.NE.AND P0, PT, R70, 0x1, PT ;  /* 0x000000014600780c */ /* 0x000fe40003f05270 */
[----:B------:R-:W-:Y:S01]  /*4ab0*/  ISETP.NE.AND P2, PT, R72, 0x1, PT ;  /* 0x000000014800780c */ /* 0x000fe20003f45270 */
[-C--:B------:R-:W-:Y:S01]  /*4ac0*/  IMAD.HI.U32 R22, R157, R148.reuse, RZ ;  /* 0x000000949d167227 */ /* 0x080fe200078e00ff */
[----:B------:R-:W-:Y:S02]  /*4ad0*/  SHF.R.U32.HI R23, RZ, R155, R24 ;  /* 0x0000009bff177219 */ /* 0x000fe40000011618 */
[----:B------:R-:W-:Y:S01]  /*4ae0*/  ISETP.NE.AND P3, PT, R74, 0x1, PT ;  /* 0x000000014a00780c */ /* 0x000fe20003f65270 */
[----:B------:R-:W-:Y:S01]  /*4af0*/  IMAD.HI.U32 R28, R75, R71, RZ ;  /* 0x000000474b1c7227 */ /* 0x000fe200078e00ff */
[----:B------:R-:W-:Y:S02]  /*4b00*/  SHF.R.U32.HI R22, RZ, R149, R22 ;  /* 0x00000095ff167219 */ /* 0x000fe40000011616 */
[----:B------:R-:W-:Y:S01]  /*4b10*/  SEL R3, R156, R23, !P0 ;  /* 0x000000179c037207 */ /* 0x000fe20004000000 */
[----:B------:R-:W-:Y:S01]  /*4b20*/  IMAD.HI.U32 R26, R77, R148, RZ ;  /* 0x000000944d1a7227 */ /* 0x000fe200078e00ff */
[----:B------:R-:W-:Y:S03]  /*4b30*/  SEL R7, R157, R22, !P3 ;  /* 0x000000169d077207 */ /* 0x000fe60005800000 */
[-C--:B------:R-:W-:Y:S01]  /*4b40*/  IMAD.HI.U32 R22, R3, R68.reuse, RZ ;  /* 0x0000004403167227 */ /* 0x080fe200078e00ff */
[----:B------:R-:W-:Y:S03]  /*4b50*/  SHF.R.U32.HI R26, RZ, R149, R26 ;  /* 0x00000095ff1a7219 */ /* 0x000fe6000001161a */
[----:B------:R-:W-:Y:S01]  /*4b60*/  IMAD.HI.U32 R24, R7, R68, RZ ;  /* 0x0000004407187227 */ /* 0x000fe200078e00ff */
[----:B------:R-:W-:Y:S02]  /*4b70*/  @P2 SHF.R.U32.HI R3, RZ, R69, R22 ;  /* 0x00000045ff032219 */ /* 0x000fe40000011616 */
[----:B------:R-:W-:Y:S02]  /*4b80*/  SHF.R.U32.HI R22, RZ, R155, R28 ;  /* 0x0000009bff167219 */ /* 0x000fe4000001161c */
[----:B------:R-:W-:Y:S01]  /*4b90*/  @P2 SHF.R.U32.HI R7, RZ, R69, R24 ;  /* 0x00000045ff072219 */ /* 0x000fe20000011618 */
[C---:B------:R-:W-:Y:S01]  /*4ba0*/  IMAD R2, R72.reuse, R3, RZ ;  /* 0x0000000348027224 */ /* 0x040fe200078e02ff */
[----:B------:R-:W-:Y:S02]  /*4bb0*/  SEL R5, R75, R22, !P0 ;  /* 0x000000164b057207 */ /* 0x000fe40004000000 */
[----:B------:R-:W-:Y:S01]  /*4bc0*/  SEL R3, R77, R26, !P3 ;  /* 0x0000001a4d037207 */ /* 0x000fe20005800000 */
[----:B------:R-:W-:Y:S01]  /*4bd0*/  IMAD R4, R72, R7, RZ ;  /* 0x0000000748047224 */ /* 0x000fe200078e02ff */
[C---:B------:R-:W-:Y:S01]  /*4be0*/  ISETP.GE.AND P0, PT, R5.reuse, R2, PT ;  /* 0x000000020500720c */ /* 0x040fe20003f06270 */
[----:B------:R-:W-:Y:S03]  /*4bf0*/  IMAD.HI.U32 R6, R5, R68, RZ ;  /* 0x0000004405067227 */ /* 0x000fe600078e00ff */
[----:B------:R-:W-:Y:S01]  /*4c00*/  ISETP.GE.OR P0, PT, R3, R4, P0 ;  /* 0x000000040300720c */ /* 0x000fe20000706670 */
[----:B------:R-:W-:Y:S01]  /*4c10*/  IMAD.MOV R4, RZ, RZ, -R3 ;  /* 0x000000ffff047224 */ /* 0x000fe200078e0a03 */
[-C--:B------:R-:W-:Y:S03]  /*4c20*/  SHF.R.U32.HI R6, RZ, R69.reuse, R6 ;  /* 0x00000045ff067219 */ /* 0x080fe60000011606 */
[----:B------:R-:W-:Y:S01]  /*4c30*/  IMAD R77, R74, R4, R77 ;  /* 0x000000044a4d7224 */ /* 0x000fe200078e024d */
[----:B------:R-:W-:Y:S05]  /*4c40*/  SEL R15, R5, R6, !P2 ;  /* 0x00000006050f7207 */ /* 0x000fea0005000000 */
[----:B------:R-:W-:Y:S02]  /*4c50*/  IMAD.MOV R6, RZ, RZ, -R15 ;  /* 0x000000ffff067224 */ /* 0x000fe400078e0a0f */
[C---:B------:R-:W-:Y:S04]  /*4c60*/  @!P0 IMAD.HI.U32 R2, R3.reuse, R68, RZ ;  /* 0x0000004403028227 */ /* 0x040fe800078e00ff */
[----:B------:R-:W-:Y:S01]  /*4c70*/  IMAD R6, R72, R6, R5 ;  /* 0x0000000648067224 */ /* 0x000fe200078e0205 */
[----:B------:R-:W-:Y:S04]  /*4c80*/  @!P0 SHF.R.U32.HI R2, RZ, R69, R2 ;  /* 0x00000045ff028219 */ /* 0x000fe80000011602 */
[----:B------:R-:W-:Y:S02]  /*4c90*/  @!P0 SEL R0, R3, R2, !P2 ;  /* 0x0000000203008207 */ /* 0x000fe40005000000 */
[----:B------:R-:W-:Y:S02]  /*4ca0*/  IADD3 R2, PT, PT, -R5, RZ, RZ ;  /* 0x000000ff05027210 */ /* 0x000fe40007ffe1ff */
[----:B------:R-:W-:Y:S01]  /*4cb0*/  @!P0 IADD3 R8, PT, PT, R15, -R0, RZ ;  /* 0x800000000f088210 */ /* 0x000fe20007ffe0ff */
[----:B------:R-:W-:Y:S02]  /*4cc0*/  @!P0 IMAD R0, R7, R6, R0 ;  /* 0x0000000607008224 */ /* 0x000fe400078e0200 */
[----:B------:R-:W-:Y:S02]  /*4cd0*/  IMAD R75, R70, R2, R75 ;  /* 0x00000002464b7224 */ /* 0x000fe400078e024b */
[----:B------:R-:W-:Y:S02]  /*4ce0*/  @!P0 IMAD R5, R8, R72, R3 ;  /* 0x0000004808058224 */ /* 0x000fe400078e0203 */
[----:B------:R-:W-:Y:S04]  /*4cf0*/  @!P0 IMAD.MOV.U32 R3, RZ, RZ, R0 ;  /* 0x000000ffff038224 */ /* 0x000fe800078e0000 */
[----:B------:R-:W-:Y:S02]  /*4d00*/  IMAD R77, R3, R74, R77 ;  /* 0x0000004a034d7224 */ /* 0x000fe400078e024d */
[----:B------:R-:W-:Y:S07]  /*4d10*/  IMAD R75, R5, R70, R75 ;  /* 0x00000046054b7224 */ /* 0x000fee00078e024b */
.L_x_80:
[----:B-1----:R-:W-:Y:S01]  /*4d20*/  @!P1 ISETP.NE.AND P0, PT, R10, 0x1, PT ;  /* 0x000000010a00980c */ /* 0x002fe20003f05270 */
[----:B------:R-:W-:Y:S01]  /*4d30*/  @!P1 IMAD.HI.U32 R0, R77, R12, RZ ;  /* 0x0000000c4d009227 */ /* 0x000fe200078e00ff */
[----:B------:R-:W-:Y:S01]  /*4d40*/  @!P1 ISETP.NE.AND P2, PT, R9, 0x1, PT ;  /* 0x000000010900980c */ /* 0x000fe20003f45270 */
[----:B------:R-:W-:Y:S01]  /*4d50*/  ULOP3.LUT UP0, URZ, UR48, 0x1b0, URZ, 0xc0, !UPT ;  /* 0x000001b030ff7892 */ /* 0x000fe2000f80c0ff */
[----:B------:R-:W-:Y:S01]  /*4d60*/  R2UR UR42, R21 ;  /* 0x00000000152a72ca */ /* 0x000fe200000e0000 */
[----:B------:R-:W-:Y:S01]  /*4d70*/  @!P1 IMAD.HI.U32 R3, R75, R11, RZ ;  /* 0x0000000b4b039227 */ /* 0x000fe200078e00ff */
[----:B------:R-:W-:Y:S02]  /*4d80*/  @!P1 SHF.R.U32.HI R0, RZ, R13, R0 ;  /* 0x0000000dff009219 */ /* 0x000fe40000011600 */
[----:B------:R-:W-:Y:S01]  /*4d90*/  R2UR UR41, R20 ;  /* 0x00000000142972ca */ /* 0x000fe200000e0000 */
[----:B------:R-:W-:Y:S01]  /*4da0*/  VIADD R169, R169, 0x1 ;  /* 0x00000001a9a97836 */ /* 0x000fe20000000000 */
[----:B------:R-:W-:Y:S02]  /*4db0*/  @!P1 SHF.R.U32.HI R2, RZ, R14, R3 ;  /* 0x0000000eff029219 */ /* 0x000fe40000011603 */
[----:B------:R-:W-:Y:S02]  /*4dc0*/  @!P1 SEL R3, R77, R0, !P2 ;  /* 0x000000004d039207 */ /* 0x000fe40005000000 */
[----:B------:R-:W-:Y:S02]  /*4dd0*/  @!P1 SEL R2, R75, R2, !P0 ;  /* 0x000000024b029207 */ /* 0x000fe40004000000 */
[----:B------:R-:W-:Y:S01]  /*4de0*/  @P4 SHF.R.U32.HI R158, RZ, 0x10, R17 ;  /* 0x00000010ff9e4819 */ /* 0x000fe20000011611 */
[----:B------:R-:W-:Y:S02]  /*4df0*/  USHF.L.U32 UR42, UR42, 0x7, URZ ;  /* 0x000000072a2a7899 */ /* 0x000fe400080006ff */
[----:B------:R-:W-:Y:S02]  /*4e00*/  @!P1 IMAD.IADD R0, R2, 0x1, -R3 ;  /* 0x0000000102009824 */ /* 0x000fe400078e0a03 */
[----:B------:R-:W-:Y:S01]  /*4e10*/  @!P1 IMAD.IADD R2, R3, 0x1, -R2 ;  /* 0x0000000103029824 */ /* 0x000fe200078e0a02 */
[----:B------:R-:W-:Y:S01]  /*4e20*/  USHF.L.U32 UR41, UR41, 0x7, URZ ;  /* 0x0000000729297899 */ /* 0x000fe200080006ff */
[----:B------:R-:W-:Y:S02]  /*4e30*/  @!P1 IMAD R77, R0, R9, R77 ;  /* 0x00000009004d9224 */ /* 0x000fe400078e024d */
[----:B------:R-:W-:Y:S01]  /*4e40*/  @!P1 IMAD R75, R2, R10, R75 ;  /* 0x0000000a024b9224 */ /* 0x000fe200078e024b */
[----:B------:R-:W-:Y:S08]  /*4e50*/  BRA.U !UP0, `(.L_x_81) ;  /* 0x0000000108407547 */ /* 0x000ff0000b800000 */
[----:B------:R-:W1:Y:S01]  /*4e60*/  LDCU.64 UR8, c[0x4][0x80] ;  /* 0x01001000ff0877ac */ /* 0x000e620008000a00 */
[----:B------:R-:W-:Y:S01]  /*4e70*/  MOV R3, 0x0 ;  /* 0x0000000000037802 */ /* 0x000fe20000000f00 */
[----:B------:R-:W-:Y:S02]  /*4e80*/  HFMA2 R12, -RZ, RZ, 0, 5.9604644775390625e-08 ;  /* 0x00000001ff0c7431 */ /* 0x000fe400000001ff */
[----:B------:R-:W-:Y:S02]  /*4e90*/  IMAD.MOV.U32 R8, RZ, RZ, 0x70 ;  /* 0x00000070ff087424 */ /* 0x000fe400078e00ff */
[----:B------:R-:W-:Y:S01]  /*4ea0*/  IMAD.MOV.U32 R13, RZ, RZ, RZ ;  /* 0x000000ffff0d7224 */ /* 0x000fe200078e00ff */
[----:B------:R-:W2:Y:S01]  /*4eb0*/  LDCU.64 UR6, c[0x4][0x88] ;  /* 0x01001100ff0677ac */ /* 0x000ea20008000a00 */
[----:B------:R-:W3:Y:S01]  /*4ec0*/  LDC.64 R2, c[0x4][R3] ;  /* 0x0100000003027b82 */ /* 0x000ee20000000a00 */
[----:B------:R-:W4:Y:S01]  /*4ed0*/  LDCU.64 UR4, c[0x4][0x8] ;  /* 0x01000100ff0477ac */ /* 0x000f220008000a00 */
[----:B-1----:R-:W-:Y:S01]  /*4ee0*/  MOV R5, UR9 ;  /* 0x0000000900057c02 */ /* 0x002fe20008000f00 */
[----:B------:R-:W-:Y:S01]  /*4ef0*/  IMAD.U32 R4, RZ, RZ, UR8 ;  /* 0x00000008ff047e24 */ /* 0x000fe2000f8e00ff */
[----:B--2---:R-:W-:Y:S01]  /*4f00*/  MOV R7, UR7 ;  /* 0x0000000700077c02 */ /* 0x004fe20008000f00 */
[----:B------:R-:W-:Y:S01]  /*4f10*/  IMAD.U32 R6, RZ, RZ, UR6 ;  /* 0x00000006ff067e24 */ /* 0x000fe2000f8e00ff */
[----:B----4-:R-:W-:Y:S01]  /*4f20*/  MOV R11, UR5 ;  /* 0x00000005000b7c02 */ /* 0x010fe20008000f00 */
[----:B------:R-:W-:Y:S02]  /*4f30*/  IMAD.U32 R10, RZ, RZ, UR4 ;  /* 0x00000004ff0a7e24 */ /* 0x000fe4000f8e00ff */
[----:B------:R-:W-:Y:S07]  /*4f40*/  LEPC R20, `(.L_x_81) ;  /* 0x000000001014794e */ /* 0x000fee0000000000 */
[----:B---3-5:R-:W-:Y:S05]  /*4f50*/  CALL.ABS.NOINC R2 ;  /* 0x0000000002007343 */ /* 0x028fea0003c00000 */
.L_x_81:
[----:B------:R-:W-:Y:S01]  /*4f60*/  LOP3.LUT P0, RZ, R166, 0x1b0, RZ, 0xc0, !PT ;  /* 0x000001b0a6ff7812 */ /* 0x000fe2000780c0ff */
[----:B------:R-:W-:Y:S11]  /*4f70*/  BSSY.RECONVERGENT B6, `(.L_x_82) ;  /* 0x0000013000067945 */ /* 0x000ff60003800200 */
[----:B------:R-:W-:Y:S01]  /*4f80*/  @!UPT UIADD3 URZ, UPT, UPT, URZ, URZ, URZ ;  /* 0x000000fffffff290 */ /* 0x000fe2000fffe0ff */
[----:B------:R-:W-:Y:S05]  /*4f90*/  @!P0 BRA `(.L_x_83) ;  /* 0x0000000000408947 */ /* 0x000fea0003800000 */
        /* <DEDUP_REMOVED lines=16> */
.L_x_83:
[----:B------:R-:W-:Y:S05]  /*50a0*/  BSYNC.RECONVERGENT B6 ;  /* 0x0000000000067941 */ /* 0x000fea0003800200 */
.L_x_82:
[----:B------:R-:W-:Y:S01]  /*50b0*/  ISETP.NE.U32.AND P4, PT, R146, RZ, PT ;  /* 0x000000ff9200720c */ /* 0x000fe20003f85070 */
[----:B------:R-:W-:Y:S01]  /*50c0*/  UISETP.NE.AND UP2, UPT, UR50, URZ, UPT ;  /* 0x000000ff3200728c */ /* 0x000fe2000bf45270 */
[----:B------:R-:W-:Y:S01]  /*50d0*/  ISETP.NE.U32.AND P2, PT, RZ, UR38, PT ;  /* 0x00000026ff007c0c */ /* 0x000fe2000bf45070 */
[----:B------:R-:W-:Y:S01]  /*50e0*/  UISETP.NE.U32.AND UP1, UPT, UR44, URZ, UPT ;  /* 0x000000ff2c00728c */ /* 0x000fe2000bf25070 */
[----:B------:R-:W-:Y:S01]  /*50f0*/  ISETP.NE.AND.EX P4, PT, R147, RZ, PT, P4 ;  /* 0x000000ff9300720c */ /* 0x000fe20003f85340 */
[----:B------:R-:W-:Y:S01]  /*5100*/  UPLOP3.LUT UP0, UPT, UPT, UPT, UPT, 0x40, 0x4 ;  /* 0x000000000004789c */ /* 0x000fe20003f0e870 */
[----:B------:R-:W-:Y:S01]  /*5110*/  ISETP.NE.AND.EX P2, PT, RZ, UR39, PT, P2 ;  /* 0x00000027ff007c0c */ /* 0x000fe2000bf45320 */
[----:B------:R-:W-:Y:S01]  /*5120*/  UISETP.NE.AND.EX UP1, UPT, UR45, URZ, UPT, UP1 ;  /* 0x000000ff2d00728c */ /* 0x000fe2000bf25310 */
[----:B------:R-:W-:Y:S04]  /*5130*/  PLOP3.LUT P1, PT, PT, PT, UP2, 0x80, 0x8 ;  /* 0x000000000008781c */ /* 0x000fe80003f2f028 */
[----:B------:R-:W-:Y:S06]  /*5140*/  @UP2 UPLOP3.LUT UP0, UPT, UPT, UPT, UP1, 0x80, 0x8 ;  /* 0x000000000008289c */ /* 0x000fec0003f0f010 */
[----:B------:R-:W-:Y:S01]  /*5150*/  PLOP3.LUT P0, PT, PT, PT, UP0, 0x80, 0x8 ;  /* 0x000000000008781c */ /* 0x000fe20003f0f008 */
[----:B------:R-:W-:Y:S01]  /*5160*/  @!UPT UIADD3 URZ, UPT, UPT, URZ, URZ, URZ ;  /* 0x000000fffffff290 */ /* 0x000fe2000fffe0ff */
[----:B------:R-:W-:Y:S11]  /*5170*/  BRA.U !UP1, `(.L_x_84) ;  /* 0x0000000109387547 */ /* 0x000ff6000b800000 */
[----:B------:R-:W-:Y:S01]  /*5180*/  UISETP.NE.U32.AND UP0, UPT, UR38, URZ, UPT ;  /* 0x000000ff2600728c */ /* 0x000fe2000bf05070 */
[----:B------:R-:W-:Y:S02]  /*5190*/  HFMA2 R0, -RZ, RZ, 0, 5.9604644775390625e-08 ;  /* 0x00000001ff007431 */ /* 0x000fe400000001ff */
[----:B------:R-:W-:Y:S01]  /*51a0*/  IMAD.MOV.U32 R151, RZ, RZ, 0x1 ;  /* 0x00000001ff977424 */ /* 0x000fe200078e00ff */
[----:B------:R-:W-:Y:S06]  /*51b0*/  UISETP.NE.AND.EX UP0, UPT, UR39, URZ, UPT, UP0 ;  /* 0x000000ff2700728c */ /* 0x000fec000bf05300 */
[----:B------:R-:W-:Y:S05]  /*51c0*/  PLOP3.LUT P3, PT, PT, PT, UP0, 0x80, 0x8 ;  /* 0x000000000008781c */ /* 0x000fea0003f6f008 */
[----:B------:R-:W1:Y:S01]  /*51d0*/  @UP0 LDCU.64 UR6, c[0x0][0x888] ;  /* 0x00011100ff0607ac */ /* 0x000e620008000a00 */
[----:B------:R-:W-:Y:S07]  /*51e0*/  @UP0 UIMAD UR4, UR36, UR44, URZ ;  /* 0x0000002c240402a4 */ /* 0x000fee000f8e02ff */
[----:B------:R-:W-:Y:S01]  /*51f0*/  @!P3 PRMT R151, R0, 0x7610, R151 ;  /* 0x000076100097b816 */ /* 0x000fe20000000097 */
[----:B-1----:R-:W-:Y:S03]  /*5200*/  @UP0 UIMAD.WIDE UR6, UR4, 0x4, UR6 ;  /* 0x00000004040608a5 */ /* 0x002fe6000f8e0206 */
[----:B------:R-:W1:Y:S03]  /*5210*/  @!UP0 LDCU UR4, c[0x0][0x880] ;  /* 0x00011000ff0487ac */ /* 0x000e660008000800 */
[----:B------:R-:W-:Y:S01]  /*5220*/  IMAD.U32 R2, RZ, RZ, UR6 ;  /* 0x00000006ff027e24 */ /* 0x000fe2000f8e00ff */
[----:B------:R-:W-:Y:S05]  /*5230*/  MOV R3, UR7 ;  /* 0x0000000700037c02 */ /* 0x000fea0008000f00 */
[----:B-----5:R2:W5:Y:S02]  /*5240*/  @P3 LDG.E R82, desc[UR46][R2.64] ;  /* 0x0000002e02523981 */ /* 0x020564000c1e1900 */
[----:B-12---:R-:W-:Y:S02]  /*5250*/  @!P3 IMAD.U32 R82, RZ, RZ, UR4 ;  /* 0x00000004ff52be24 */ /* 0x006fe4000f8e00ff */
.L_x_84:
[----:B------:R-:W-:Y:S05]  /*5260*/  @!P4 BRA `(.L_x_85) ;  /* 0x000000000020c947 */ /* 0x000fea0003800000 */
[----:B------:R-:W-:Y:S04]  /*5270*/  ISETP.NE.U32.AND P3, PT, R144, RZ, PT ;  /* 0x000000ff9000720c */ /* 0x000fe80003f65070 */
[----:B------:R-:W-:Y:S11]  /*5280*/  ISETP.NE.AND.EX P3, PT, R145, RZ, PT, P3 ;  /* 0x000000ff9100720c */ /* 0x000ff60003f65330 */
[----:B------:R-:W-:Y:S02]  /*5290*/  @!UPT UIADD3 URZ, UPT, UPT, URZ, URZ, URZ ;  /* 0x000000fffffff290 */ /* 0x000fe4000fffe0ff */
[----:B------:R-:W1:Y:S01]  /*52a0*/  @P3 LDC.64 R2, c[0x0][0x8a8] ;  /* 0x00022a00ff023b82 */ /* 0x000e620000000a00 */
[----:B------:R-:W-:Y:S04]  /*52b0*/  @P3 IMAD R0, R146, UR36, RZ ;  /* 0x0000002492003c24 */ /* 0x000fe8000f8e02ff */
[----:B-1----:R-:W-:Y:S05]  /*52c0*/  @P3 IMAD.WIDE R2, R0, 0x4, R2 ;  /* 0x0000000400023825 */ /* 0x002fea00078e0202 */
[----:B-----5:R1:W5:Y:S02]  /*52d0*/  @P3 LDG.E R78, desc[UR46][R2.64] ;  /* 0x0000002e024e3981 */ /* 0x020364000c1e1900 */
[----:B-1----:R-:W2:Y:S02]  /*52e0*/  @!P3 LDC R78, c[0x0][0x8a0] ;  /* 0x00022800ff4ebb82 */ /* 0x002ea40000000800 */
.L_x_85:
[----:B-----5:R-:W-:Y:S01]  /*52f0*/  ISETP.NE.AND P4, PT, R82, RZ, PT ;  /* 0x000000ff5200720c */ /* 0x020fe20003f85270 */
[----:B------:R-:W-:Y:S01]  /*5300*/  BSSY B1, `(.L_x_86) ;  /* 0x0000048000017945 */ /* 0x000fe20003800000 */
[----:B------:R-:W-:Y:S01]  /*5310*/  SEL R7, RZ, 0xffffffff, P2 ;  /* 0xffffffffff077807 */ /* 0x000fe20001000000 */
[----:B------:R-:W-:Y:S01]  /*5320*/  IMAD.MOV.U32 R117, RZ, RZ, 0x1 ;  /* 0x00000001ff757424 */ /* 0x000fe200078e00ff */
[----:B------:R-:W-:Y:S01]  /*5330*/  LOP3.LUT P3, RZ, R151, 0xff, RZ, 0xc0, !PT ;  /* 0x000000ff97ff7812 */ /* 0x000fe2000786c0ff */
[----:B------:R-:W-:Y:S01]  /*5340*/  IMAD R80, R76, 0x80, R79 ;  /* 0x000000804c507824 */ /* 0x000fe200078e024f */
[----:B------:R-:W-:Y:S02]  /*5350*/  @P1 SEL R0, RZ, 0xffffffff, P4 ;  /* 0xffffffffff001807 */ /* 0x000fe40002000000 */
[----:B------:R-:W-:Y:S02]  /*5360*/  CS2R R98, SRZ ;  /* 0x0000000000627805 */ /* 0x000fe4000001ff00 */
[----:B------:R-:W-:Y:S02]  /*5370*/  LEA R3, R160, UR49, 0x3 ;  /* 0x00000031a0037c11 */ /* 0x000fe4000f8e18ff */
[----:B------:R-:W-:Y:S02]  /*5380*/  CS2R R96, SRZ ;  /* 0x0000000000607805 */ /* 0x000fe4000001ff00 */
[----:B------:R-:W-:Y:S02]  /*5390*/  @P0 SEL R0, R7, R0, !P3 ;  /* 0x0000000007000207 */ /* 0x000fe40005800000 */
[----:B------:R-:W-:Y:S02]  /*53a0*/  CS2R R94, SRZ ;  /* 0x00000000005e7805 */ /* 0x000fe4000001ff00 */
[----:B------:R-:W-:Y:S02]  /*53b0*/  LEA R116, R76, UR49, 0x3 ;  /* 0x000000314c747c11 */ /* 0x000fe4000f8e18ff */
[----:B------:R-:W-:Y:S02]  /*53c0*/  CS2R R92, SRZ ;  /* 0x00000000005c7805 */ /* 0x000fe4000001ff00 */
[----:B------:R-:W-:Y:S02]  /*53d0*/  @P1 LOP3.LUT R0, R0, 0x1, RZ, 0xc0, !PT ;  /* 0x0000000100001812 */ /* 0x000fe400078ec0ff */
[----:B------:R-:W-:Y:S02]  /*53e0*/  CS2R R90, SRZ ;  /* 0x00000000005a7805 */ /* 0x000fe4000001ff00 */
[----:B------:R-:W-:Y:S02]  /*53f0*/  SHF.L.U32 R5, R162, 0x1f, RZ ;  /* 0x0000001fa2057819 */ /* 0x000fe400000006ff */
[----:B------:R-:W-:Y:S02]  /*5400*/  CS2R R88, SRZ ;  /* 0x0000000000587805 */ /* 0x000fe4000001ff00 */
[----:B------:R-:W-:Y:S02]  /*5410*/  ISETP.NE.U32.OR P6, PT, R0, 0x1, !P1 ;  /* 0x000000010000780c */ /* 0x000fe40004fc5470 */
[----:B------:R-:W-:Y:S02]  /*5420*/  CS2R R102, SRZ ;  /* 0x0000000000667805 */ /* 0x000fe4000001ff00 */
[----:B------:R-:W-:Y:S02]  /*5430*/  PLOP3.LUT P2, PT, PT, PT, UP1, 0x80, 0x8 ;  /* 0x000000000008781c */ /* 0x000fe40003f4f018 */
[----:B------:R-:W-:Y:S02]  /*5440*/  CS2R R100, SRZ ;  /* 0x0000000000647805 */ /* 0x000fe4000001ff00 */
[----:B------:R-:W-:Y:S02]  /*5450*/  SEL R0, RZ, 0xffffffff, P4 ;  /* 0xffffffffff007807 */ /* 0x000fe40002000000 */
[----:B------:R-:W-:Y:S03]  /*5460*/  P2R R104, PR, RZ, 0x40 ;  /* 0x00000040ff687803 */ /* 0x000fe60000000000 */
[----:B------:R-:W-:Y:S04]  /*5470*/  @P6 SHF.L.U32 R2, R159, 0x1f, RZ ;  /* 0x0000001f9f026819 */ /* 0x000fe800000006ff */
[----:B------:R-:W-:Y:S01]  /*5480*/  @P2 SEL R0, R7, R0, !P3 ;  /* 0x0000000007002207 */ /* 0x000fe20005800000 */
[----:B------:R-:W1:Y:S03]  /*5490*/  @P6 SYNCS.PHASECHK.TRANS64.TRYWAIT P1, [R3+URZ+0x40], R2 ;  /* 0x00004002030065a7 */ /* 0x000e6600080211ff */
[----:B------:R-:W-:Y:S04]  /*54a0*/  LOP3.LUT R0, R0, 0x1, RZ, 0xc0, !PT ;  /* 0x0000000100007812 */ /* 0x000fe800078ec0ff */
[----:B------:R-:W-:Y:S04]  /*54b0*/  ISETP.NE.U32.AND P5, PT, R0, 0x1, PT ;  /* 0x000000010000780c */ /* 0x000fe80003fa5070 */
[----:B------:R-:W-:Y:S01]  /*54c0*/  P2R R118, PR, RZ, 0x20 ;  /* 0x00000020ff767803 */ /* 0x000fe20000000000 */
[----:B------:R3:W4:Y:S01]  /*54d0*/  SYNCS.PHASECHK.TRANS64.TRYWAIT P0, [R116+URZ+0x90], R5 ;  /* 0x00009005740075a7 */ /* 0x00072200080011ff */
[----:B-1----:R-:W-:Y:S01]  /*54e0*/  @P6 SEL R117, RZ, 0x1, !P1 ;  /* 0x00000001ff756807 */ /* 0x002fe20004800000 */
[----:B---3--:R-:W-:Y:S06]  /*54f0*/  @!P6 BRA `(.L_x_87) ;  /* 0x0000000000a0e947 */ /* 0x008fec0003800000 */
[----:B------:R-:W-:Y:S01]  /*5500*/  @P5 IMAD R7, R160, 0x2000, R153 ;  /* 0x00002000a0075824 */ /* 0x000fe200078e0299 */
[----:B------:R-:W-:Y:S01]  /*5510*/  ISETP.NE.AND P1, PT, R117, RZ, PT ;  /* 0x000000ff7500720c */ /* 0x000fe20003f25270 */
[----:B------:R-:W-:Y:S01]  /*5520*/  BSSY B0, `(.L_x_88) ;  /* 0x0000011000007945 */ /* 0x000fe20003800000 */
[----:B------:R-:W-:Y:S01]  /*5530*/  CS2R R102, SRZ ;  /* 0x0000000000667805 */ /* 0x000fe2000001ff00 */
[----:B------:R-:W-:Y:S01]  /*5540*/  @P5 VIADD R2, R7, UR49 ;  /* 0x0000003107025c36 */ /* 0x000fe20008000000 */
[----:B------:R-:W-:Y:S02]  /*5550*/  CS2R R100, SRZ ;  /* 0x0000000000647805 */ /* 0x000fe4000001ff00 */
[----:B------:R-:W-:Y:S02]  /*5560*/  CS2R R90, SRZ ;  /* 0x00000000005a7805 */ /* 0x000fe4000001ff00 */
[----:B------:R-:W-:Y:S01]  /*5570*/  CS2R R88, SRZ ;  /* 0x0000000000587805 */ /* 0x000fe2000001ff00 */
[--C-:B------:R-:W-:Y:S01]  /*5580*/  @P5 IMAD.IADD R6, R165, 0x1, R2.reuse ;  /* 0x00000001a5065824 */ /* 0x100fe200078e0202 */
[----:B------:R-:W-:Y:S01]  /*5590*/  CS2R R94, SRZ ;  /* 0x00000000005e7805 */ /* 0x000fe2000001ff00 */
[--C-:B------:R-:W-:Y:S01]  /*55a0*/  @P5 IMAD.IADD R4, R164, 0x1, R2.reuse ;  /* 0x00000001a4045824 */ /* 0x100fe200078e0202 */
[----:B------:R-:W-:Y:S01]  /*55b0*/  CS2R R92, SRZ ;  /* 0x00000000005c7805 */ /* 0x000fe2000001ff00 */
[----:B------:R-:W-:Y:S01]  /*55c0*/  @P5 IMAD R2, R163, 0x10, R2 ;  /* 0x00000010a3025824 */ /* 0x000fe200078e0202 */
[----:B------:R-:W-:Y:S02]  /*55d0*/  CS2R R98, SRZ ;  /* 0x0000000000627805 */ /* 0x000fe4000001ff00 */
[----:B------:R-:W-:Y:S01]  /*55e0*/  CS2R R96, SRZ ;  /* 0x0000000000607805 */ /* 0x000fe2000001ff00 */
[----:B------:R-:W-:Y:S06]  /*55f0*/  @P1 BRA `(.L_x_89) ;  /* 0x00000000000c1947 */ /* 0x000fec0003800000 */
[----:B------:R-:W-:Y:S04]  /*5600*/  SHF.L.U32 R0, R159, 0x1f, RZ ;  /* 0x0000001f9f007819 */ /* 0x000fe800000006ff */
[----:B------:R-:W1:Y:S02]  /*5610*/  SYNCS.PHASECHK.TRANS64.TRYWAIT P1, [R3+URZ+0x40], R0 ;  /* 0x00004000030075a7 */ /* 0x000e6400080211ff */
[----:B-1----:R-:W-:Y:S05]  /*5620*/  @!P1 BRA `(.L_x_90) ;  /* 0x0000003400549947 */ /* 0x002fea0003800000 */
.L_x_89:
[----:B------:R-:W-:Y:S05]  /*5630*/  BSYNC B0 ;  /* 0x0000000000007941 */ /* 0x000fea0003800000 */
.L_x_88:
[----:B------:R-:W-:Y:S01]  /*5640*/  ISETP.NE.AND P1, PT, R118, RZ, PT ;  /* 0x000000ff7600720c */ /* 0x000fe20003f25270 */
[----:B-1----:R-:W-:Y:S02]  /*5650*/  VIADD R3, R3, 0x50 ;  /* 0x0000005003037836 */ /* 0x002fe40000000000 */
[----:B------:R-:W-:Y:S02]  /*5660*/  IMAD.U32 R0, RZ, RZ, UR37 ;  /* 0x00000025ff007e24 */ /* 0x000fe4000f8e00ff */
[----:B------:R-:W-:Y:S03]  /*5670*/  VIADD R160, R160, 0x1 ;  /* 0x00000001a0a07836 */ /* 0x000fe60000000000 */
[----:B------:R-:W-:Y:S05]  /*5680*/  PRMT R0, R0, 0x654, R3 ;  /* 0x0000065400007816 */ /* 0x000fea0000000003 */
[----:B------:R1:W3:Y:S04]  /*5690*/  @P1 LDS.128 R100, [R7+UR49+0x200] ;  /* 0x0002003107641984 */ /* 0x0002e80008000c00 */
[----:B------:R1:W1:Y:S04]  /*56a0*/  @P1 LDS.128 R88, [R6+0x200] ;  /* 0x0002000006581984 */ /* 0x0002680000000c00 */
[----:B------:R1:W1:Y:S04]  /*56b0*/  @P1 LDS.128 R92, [R4+0x200] ;  /* 0x00020000045c1984 */ /* 0x0002680000000c00 */
[----:B------:R1:W1:Y:S01]  /*56c0*/  @P1 LDS.128 R96, [R2+0x200] ;  /* 0x0002000002601984 */ /* 0x0002620000000c00 */
[C---:B------:R-:W-:Y:S01]  /*56d0*/  ISETP.NE.AND P1, PT, R160.reuse, 0x2, PT ;  /* 0x00000002a000780c */ /* 0x040fe20003f25270 */
[----:B------:R-:W-:Y:S01]  /*56e0*/  @!PT LDS RZ, [RZ] ;  /* 0x00000000fffff984 */ /* 0x000fe20000000800 */
[----:B------:R-:W-:Y:S01]  /*56f0*/  @!PT LDS RZ, [RZ] ;  /* 0x00000000fffff984 */ /* 0x000fe20000000800 */
[----:B------:R-:W-:Y:S01]  /*5700*/  @!PT LDS RZ, [RZ] ;  /* 0x00000000fffff984 */ /* 0x000fe20000000800 */
[----:B------:R-:W-:Y:S01]  /*5710*/  @!PT LDS RZ, [RZ] ;  /* 0x00000000fffff984 */ /* 0x000fe20000000800 */
[----:B------:R5:W-:Y:S06]  /*5720*/  MEMBAR.ALL.CTA ;  /* 0x0000000000007992 */ /* 0x000bec0000008000 */
[----:B-----5:R-:W5:Y:S01]  /*5730*/  FENCE.VIEW.ASYNC.S ;  /* 0x00000000000073c6 */ /* 0x020f620000000000 */
[----:B------:R-:W-:Y:S01]  /*5740*/  SEL R160, R160, RZ, P1 ;  /* 0x000000ffa0a07207 */ /* 0x000fe20000800000 */
[----:B-----5:R5:W-:Y:S02]  /*5750*/  SYNCS.ARRIVE.TRANS64.RED.A1T0 RZ, [R0+URZ], RZ ;  /* 0x000000ff00ff79a7 */ /* 0x020be400081004ff */
[----:B-----5:R-:W-:Y:S04]  /*5760*/  SEL R0, RZ, 0x1, P1 ;  /* 0x00000001ff007807 */ /* 0x020fe80000800000 */
[----:B---3--:R-:W-:Y:S02]  /*5770*/  LOP3.LUT R159, R159, R0, RZ, 0x3c, !PT ;  /* 0x000000009f9f7212 */ /* 0x008fe400078e3cff */
.L_x_87:
[----:B------:R-:W-:Y:S05]  /*5780*/  BSYNC B1 ;  /* 0x0000000000017941 */ /* 0x000fea0003800000 */
.L_x_86:
[----:B------:R-:W-:Y:S04]  /*5790*/  SHF.R.U32.HI R3, RZ, 0x15, R80 ;  /* 0x00000015ff037819 */ /* 0x000fe80000011650 */
[----:B------:R-:W-:Y:S01]  /*57a0*/  LOP3.LUT P1, RZ, R3, 0x3, R154, 0x48, !PT ;  /* 0x0000000303ff7812 */ /* 0x000fe2000782489a */
[----:B------:R-:W-:Y:S01]  /*57b0*/  @!UPT UIADD3 URZ, UPT, UPT, URZ, URZ, URZ ;  /* 0x000000fffffff290 */ /* 0x000fe2000fffe0ff */
[----:B----4-:R-:W-:Y:S11]  /*57c0*/  @P0 BRA `(.L_x_91) ;  /* 0x0000000000080947 */ /* 0x010ff60003800000 */
[----:B------:R-:W3:Y:S02]  /*57d0*/  SYNCS.PHASECHK.TRANS64.TRYWAIT P0, [R116+URZ+0x90], R5 ;  /* 0x00009005740075a7 */ /* 0x000ee400080011ff */
[----:B---3--:R-:W-:Y:S05]  /*57e0*/  @!P0 BRA `(.L_x_92) ;  /* 0x0000003000f88947 */ /* 0x008fea0003800000 */
.L_x_91:
[----:B------:R-:W-:Y:S05]  /*57f0*/  @!P1 BRA `(.L_x_93) ;  /* 0x0000000000409947 */ /* 0x000fea0003800000 */
[----:B------:R-:W3:Y:S01]  /*5800*/  LDCU.64 UR8, c[0x4][0x70] ;  /* 0x01000e00ff0877ac */ /* 0x000ee20008000a00 */
[----:B------:R-:W-:Y:S01]  /*5810*/  MOV R3, 0x0 ;  /* 0x0000000000037802 */ /* 0x000fe20000000f00 */
[----:B------:R-:W-:Y:S02]  /*5820*/  HFMA2 R12, -RZ, RZ, 0, 5.9604644775390625e-08 ;  /* 0x00000001ff0c7431 */ /* 0x000fe400000001ff */
[----:B------:R-:W-:Y:S02]  /*5830*/  IMAD.MOV.U32 R8, RZ, RZ, 0x192 ;  /* 0x00000192ff087424 */ /* 0x000fe400078e00ff */
[----:B------:R-:W-:Y:S01]  /*5840*/  IMAD.MOV.U32 R13, RZ, RZ, RZ ;  /* 0x000000ffff0d7224 */ /* 0x000fe200078e00ff */
[----:B------:R-:W4:Y:S01]  /*5850*/  LDCU.64 UR6, c[0x4][0x78] ;  /* 0x01000f00ff0677ac */ /* 0x000f220008000a00 */
[----:B-1----:R-:W1:Y:S01]  /*5860*/  LDC.64 R2, c[0x4][R3] ;  /* 0x0100000003027b82 */ /* 0x002e620000000a00 */
[----:B------:R-:W5:Y:S01]  /*5870*/  LDCU.64 UR4, c[0x4][0x10] ;  /* 0x01000200ff0477ac */ /* 0x000f620008000a00 */
[----:B---3--:R-:W-:Y:S01]  /*5880*/  MOV R5, UR9 ;  /* 0x0000000900057c02 */ /* 0x008fe20008000f00 */
[----:B------:R-:W-:Y:S01]  /*5890*/  IMAD.U32 R4, RZ, RZ, UR8 ;  /* 0x00000008ff047e24 */ /* 0x000fe2000f8e00ff */
[----:B----4-:R-:W-:Y:S01]  /*58a0*/  MOV R7, UR7 ;  /* 0x0000000700077c02 */ /* 0x010fe20008000f00 */
[----:B------:R-:W-:Y:S01]  /*58b0*/  IMAD.U32 R6, RZ, RZ, UR6 ;  /* 0x00000006ff067e24 */ /* 0x000fe2000f8e00ff */
[----:B-----5:R-:W-:Y:S01]  /*58c0*/  MOV R11, UR5 ;  /* 0x00000005000b7c02 */ /* 0x020fe20008000f00 */
[----:B------:R-:W-:Y:S02]  /*58d0*/  IMAD.U32 R10, RZ, RZ, UR4 ;  /* 0x00000004ff0a7e24 */ /* 0x000fe4000f8e00ff */
[----:B------:R-:W-:Y:S07]  /*58e0*/  LEPC R20, `(.L_x_93) ;  /* 0x000000001014794e */ /* 0x000fee0000000000 */
[----:B-12---:R-:W-:Y:S05]  /*58f0*/  CALL.ABS.NOINC R2 ;  /* 0x0000000002007343 */ /* 0x006fea0003c00000 */
.L_x_93:
[----:B------:R-:W-:Y:S01]  /*5900*/  SHF.L.U32 R83, R100, 0x10, RZ ;  /* 0x0000001064537819 */ /* 0x000fe200000006ff */
[----:B------:R-:W-:Y:S05]  /*5910*/  WARPSYNC.ALL ;  /* 0x0000000000007948 */ /* 0x000fea0003800000 */
[----:B------:R-:W-:Y:S01]  /*5920*/  R2UR UR4, R80 ;  /* 0x00000000500472ca */ /* 0x000fe200000e0000 */
[----:B------:R-:W-:Y:S01]  /*5930*/  BSSY.RECONVERGENT B0, `(.L_x_94) ;  /* 0x0000121000007945 */ /* 0x000fe20003800200 */
[----:B------:R-:W-:Y:S02]  /*5940*/  ISETP.NE.AND P6, PT, R104, RZ, PT ;  /* 0x000000ff6800720c */ /* 0x000fe40003fc5270 */
[----:B------:R-:W-:Y:S02]  /*5950*/  IADD3 R119, PT, PT, R153, UR49, RZ ;  /* 0x0000003199777c10 */ /* 0x000fe4000fffe0ff */
[----:B------:R-:W-:Y:S02]  /*5960*/  SHF.L.U32 R124, R163, 0x4, RZ ;  /* 0x00000004a37c7819 */ /* 0x000fe400000006ff */
[-C--:B------:R-:W-:Y:S02]  /*5970*/  IADD3 R172, PT, PT, R165, R119.reuse, RZ ;  /* 0x00000077a5ac7210 */ /* 0x080fe40007ffe0ff */
[----:B------:R-:W-:Y:S02]  /*5980*/  IADD3 R171, PT, PT, R164, R119, RZ ;  /* 0x00000077a4ab7210 */ /* 0x000fe40007ffe0ff */
[----:B------:R-:W-:Y:S01]  /*5990*/  IADD3 R170, PT, PT, R119, R124, RZ ;  /* 0x0000007c77aa7210 */ /* 0x000fe20007ffe0ff */
[----:B-1-3--:R-:W2:Y:S01]  /*59a0*/  LDTM.x64 R4, tmem[UR4] ;  /* 0x00000004000479ee */ /* 0x00aea20008340000 */
[C---:B------:R-:W-:Y:S02]  /*59b0*/  PRMT R81, R100.reuse, 0x8880, RZ ;  /* 0x0000888064517816 */ /* 0x040fe400000000ff */
[----:B------:R-:W-:Y:S02]  /*59c0*/  SHF.R.S32.HI R83, RZ, 0x18, R83 ;  /* 0x00000018ff537819 */ /* 0x000fe40000011453 */
[----:B------:R-:W-:Y:S02]  /*59d0*/  SHF.R.S32.HI R86, RZ, 0x18, R101 ;  /* 0x00000018ff567819 */ /* 0x000fe40000011465 */
[----:B------:R-:W-:Y:S02]  /*59e0*/  SHF.L.U32 R84, R100, 0x8, RZ ;  /* 0x0000000864547819 */ /* 0x000fe400000006ff */
[----:B------:R-:W-:Y:S02]  /*59f0*/  SHF.L.U32 R85, R101, 0x8, RZ ;  /* 0x0000000865557819 */ /* 0x000fe400000006ff */
[----:B------:R-:W-:Y:S02]  /*5a00*/  SHF.R.S32.HI R84, RZ, 0x18, R84 ;  /* 0x00000018ff547819 */ /* 0x000fe40000011454 */
[----:B------:R-:W-:Y:S02]  /*5a10*/  SHF.R.S32.HI R85, RZ, 0x18, R85 ;  /* 0x00000018ff557819 */ /* 0x000fe40000011455 */
[----:B------:R-:W-:Y:S02]  /*5a20*/  SHF.L.U32 R87, R98, 0x8, RZ ;  /* 0x0000000862577819 */ /* 0x000fe400000006ff */
[----:B------:R-:W-:Y:S02]  /*5a30*/  ISETP.NE.AND P0, PT, R167, RZ, PT ;  /* 0x000000ffa700720c */ /* 0x000fe40003f05270 */
[----:B------:R-:W-:Y:S02]  /*5a40*/  SHF.R.S32.HI R87, RZ, 0x18, R87 ;  /* 0x00000018ff577819 */ /* 0x000fe40000011457 */
[----:B------:R-:W-:Y:S02]  /*5a50*/  LEA R125, R160, UR49, 0x3 ;  /* 0x00000031a07d7c11 */ /* 0x000fe4000f8e18ff */
[----:B------:R-:W-:Y:S01]  /*5a60*/  @P6 SHF.L.U32 R126, R159, 0x1f, RZ ;  /* 0x0000001f9f7e6819 */ /* 0x000fe200000006ff */
[C---:B--2---:R-:W-:Y:S02]  /*5a70*/  IMAD R0, R78.reuse, R4, RZ ;  /* 0x000000044e007224 */ /* 0x044fe400078e02ff */
[C---:B------:R-:W-:Y:S02]  /*5a80*/  IMAD R2, R78.reuse, R5, RZ ;  /* 0x000000054e027224 */ /* 0x040fe400078e02ff */
[----:B------:R-:W-:Y:S02]  /*5a90*/  IMAD R3, R78, R6, RZ ;  /* 0x000000064e037224 */ /* 0x000fe400078e02ff */
[-C--:B------:R-:W-:Y:S01]  /*5aa0*/  IMAD R0, R81, R82.reuse, R0 ;  /* 0x0000005251007224 */ /* 0x080fe200078e0200 */
[----:B------:R-:W-:Y:S01]  /*5ab0*/  SHF.R.S32.HI R81, RZ, 0x18, R100 ;  /* 0x00000018ff517819 */ /* 0x000fe20000011464 */
[-C--:B------:R-:W-:Y:S01]  /*5ac0*/  IMAD R2, R83, R82.reuse, R2 ;  /* 0x0000005253027224 */ /* 0x080fe200078e0202 */
[C---:B------:R-:W-:Y:S01]  /*5ad0*/  PRMT R83, R101.reuse, 0x8880, RZ ;  /* 0x0000888065537816 */ /* 0x040fe200000000ff */
[----:B------:R-:W-:Y:S01]  /*5ae0*/  IMAD R3, R84, R82, R3 ;  /* 0x0000005254037224 */ /* 0x000fe200078e0203 */
[----:B------:R-:W-:Y:S01]  /*5af0*/  SHF.L.U32 R84, R101, 0x10, RZ ;  /* 0x0000001065547819 */ /* 0x000fe200000006ff */
[C---:B------:R-:W-:Y:S02]  /*5b00*/  IMAD R7, R78.reuse, R7, RZ ;  /* 0x000000074e077224 */ /* 0x040fe400078e02ff */
[C---:B------:R-:W-:Y:S01]  /*5b10*/  IMAD R4, R78.reuse, R8, RZ ;  /* 0x000000084e047224 */ /* 0x040fe200078e02ff */
[----:B------:R-:W-:Y:S01]  /*5b20*/  SHF.R.S32.HI R84, RZ, 0x18, R84 ;  /* 0x00000018ff547819 */ /* 0x000fe20000011454 */
[----:B------:R-:W-:Y:S02]  /*5b30*/  IMAD R5, R78, R9, RZ ;  /* 0x000000094e057224 */ /* 0x000fe400078e02ff */
[----:B------:R-:W-:Y:S01]  /*5b40*/  IMAD R7, R81, R82, R7 ;  /* 0x0000005251077224 */ /* 0x000fe200078e0207 */
[----:B------:R-:W-:Y:S01]  /*5b50*/  PRMT R81, R102, 0x8880, RZ ;  /* 0x0000888066517816 */ /* 0x000fe200000000ff */
[----:B------:R-:W-:Y:S02]  /*5b60*/  IMAD R6, R78, R10, RZ ;  /* 0x0000000a4e067224 */ /* 0x000fe400078e02ff */
[-C--:B------:R-:W-:Y:S01]  /*5b70*/  IMAD R4, R83, R82.reuse, R4 ;  /* 0x0000005253047224 */ /* 0x080fe200078e0204 */
[----:B------:R-:W-:Y:S01]  /*5b80*/  I2IP.S8.S32.SAT R105, R7, R3, RZ ;  /* 0x0000000307697239 */ /* 0x000fe200000014ff */
[----:B------:R-:W-:Y:S01]  /*5b90*/  IMAD R5, R84, R82, R5 ;  /* 0x0000005254057224 */ /* 0x000fe200078e0205 */
[----:B------:R-:W-:Y:S01]  /*5ba0*/  SHF.L.U32 R83, R102, 0x10, RZ ;  /* 0x0000001066537819 */ /* 0x000fe200000006ff */
[----:B------:R-:W-:Y:S01]  /*5bb0*/  IMAD R11, R78, R11, RZ ;  /* 0x0000000b4e0b7224 */ /* 0x000fe200078e02ff */
[----:B------:R-:W-:Y:S01]  /*5bc0*/  I2IP.S8.S32.SAT R104, R2, R0, R105 ;  /* 0x0000000002687239 */ /* 0x000fe20000001469 */
[----:B------:R-:W-:Y:S01]  /*5bd0*/  IMAD R6, R85, R82, R6 ;  /* 0x0000005255067224 */ /* 0x000fe200078e0206 */
[----:B------:R-:W-:Y:S01]  /*5be0*/  SHF.R.S32.HI R83, RZ, 0x18, R83 ;  /* 0x00000018ff537819 */ /* 0x000fe20000011453 */
[----:B------:R-:W-:Y:S01]  /*5bf0*/  IMAD R8, R78, R12, RZ ;  /* 0x0000000c4e087224 */ /* 0x000fe200078e02ff */
[----:B------:R-:W-:Y:S01]  /*5c00*/  SHF.L.U32 R85, R102, 0x8, RZ ;  /* 0x0000000866557819 */ /* 0x000fe200000006ff */
[----:B------:R-:W-:Y:S02]  /*5c10*/  IMAD R9, R78, R13, RZ ;  /* 0x0000000d4e097224 */ /* 0x000fe400078e02ff */
[----:B------:R-:W-:Y:S01]  /*5c20*/  IMAD R11, R86, R82, R11 ;  /* 0x00000052560b7224 */ /* 0x000fe200078e020b */
[----:B------:R-:W-:Y:S01]  /*5c30*/  SHF.R.S32.HI R85, RZ, 0x18, R85 ;  /* 0x00000018ff557819 */ /* 0x000fe20000011455 */
[C---:B------:R-:W-:Y:S01]  /*5c40*/  IMAD R10, R78.reuse, R14, RZ ;  /* 0x0000000e4e0a7224 */ /* 0x040fe200078e02ff */
[----:B------:R-:W-:Y:S01]  /*5c50*/  SHF.R.S32.HI R86, RZ, 0x18, R103 ;  /* 0x00000018ff567819 */ /* 0x000fe20000011467 */
[----:B------:R-:W-:Y:S01]  /*5c60*/  IMAD R8, R81, R82, R8 ;  /* 0x0000005251087224 */ /* 0x000fe200078e0208 */
[----:B------:R-:W-:Y:S01]  /*5c70*/  I2IP.S8.S32.SAT R106, R11, R6, RZ ;  /* 0x000000060b6a7239 */ /* 0x000fe200000014ff */
[----:B------:R-:W-:Y:S01]  /*5c80*/  IMAD R9, R83, R82, R9 ;  /* 0x0000005253097224 */ /* 0x000fe200078e0209 */
[C---:B------:R-:W-:Y:S01]  /*5c90*/  PRMT R83, R103.reuse, 0x8880, RZ ;  /* 0x0000888067537816 */ /* 0x040fe200000000ff */
[----:B------:R-:W-:Y:S01]  /*5ca0*/  IMAD.U32 R84, R103, 0x10000, RZ ;  /* 0x0001000067547824 */ /* 0x000fe200078e00ff */
[----:B------:R-:W-:Y:S01]  /*5cb0*/  I2IP.S8.S32.SAT R105, R5, R4, R106 ;  /* 0x0000000405697239 */ /* 0x000fe2000000146a */
[C---:B------:R-:W-:Y:S01]  /*5cc0*/  IMAD R15, R78.reuse, R15, RZ ;  /* 0x0000000f4e0f7224 */ /* 0x040fe200078e02ff */
[----:B------:R-:W-:Y:S01]  /*5cd0*/  SHF.R.S32.HI R81, RZ, 0x18, R102 ;  /* 0x00000018ff517819 */ /* 0x000fe20000011466 */
[----:B------:R-:W-:Y:S01]  /*5ce0*/  IMAD R10, R85, R82, R10 ;  /* 0x00000052550a7224 */ /* 0x000fe200078e020a */
[----:B------:R-:W-:Y:S01]  /*5cf0*/  SHF.R.S32.HI R84, RZ, 0x18, R84 ;  /* 0x00000018ff547819 */ /* 0x000fe20000011454 */
[C---:B------:R-:W-:Y:S01]  /*5d00*/  IMAD R12, R78.reuse, R16, RZ ;  /* 0x000000104e0c7224 */ /* 0x040fe200078e02ff */
[----:B------:R-:W-:Y:S01]  /*5d10*/  SHF.L.U32 R85, R103, 0x8, RZ ;  /* 0x0000000867557819 */ /* 0x000fe200000006ff */
[----:B------:R-:W-:Y:S02]  /*5d20*/  IMAD R13, R78, R17, RZ ;  /* 0x000000114e0d7224 */ /* 0x000fe400078e02ff */
[----:B------:R-:W-:Y:S01]  /*5d30*/  IMAD R15, R81, R82, R15 ;  /* 0x00000052510f7224 */ /* 0x000fe200078e020f */
[----:B------:R-:W-:Y:S01]  /*5d40*/  PRMT R81, R88, 0x8880, RZ ;  /* 0x0000888058517816 */ /* 0x000fe200000000ff */
[----:B------:R-:W-:Y:S01]  /*5d50*/  IMAD R14, R78, R18, RZ ;  /* 0x000000124e0e7224 */ /* 0x000fe200078e02ff */
[----:B------:R-:W-:Y:S01]  /*5d60*/  SHF.R.S32.HI R85, RZ, 0x18, R85 ;  /* 0x00000018ff557819 */ /* 0x000fe20000011455 */
[----:B------:R-:W-:Y:S01]  /*5d70*/  IMAD R12, R83, R82, R12 ;  /* 0x00000052530c7224 */ /* 0x000fe200078e020c */
[----:B------:R-:W-:Y:S01]  /*5d80*/  I2IP.S8.S32.SAT R106, R15, R10, RZ ;  /* 0x0000000a0f6a7239 */ /* 0x000fe200000014ff */
[----:B------:R-:W-:Y:S01]  /*5d90*/  IMAD R13, R84, R82, R13 ;  /* 0x00000052540d7224 */ /* 0x000fe200078e020d */
[----:B------:R-:W-:Y:S01]  /*5da0*/  SHF.L.U32 R83, R88, 0x10, RZ ;  /* 0x0000001058537819 */ /* 0x000fe200000006ff */
[C---:B------:R-:W-:Y:S01]  /*5db0*/  IMAD R19, R78.reuse, R19, RZ ;  /* 0x000000134e137224 */ /* 0x040fe200078e02ff */
[----:B------:R-:W-:Y:S01]  /*5dc0*/  I2IP.S8.S32.SAT R106, R9, R8, R106 ;  /* 0x00000008096a7239 */ /* 0x000fe2000000146a */
[----:B------:R-:W-:Y:S01]  /*5dd0*/  IMAD R14, R85, R82, R14 ;  /* 0x00000052550e7224 */ /* 0x000fe200078e020e */
[----:B------:R-:W-:Y:S01]  /*5de0*/  SHF.R.S32.HI R83, RZ, 0x18, R83 ;  /* 0x00000018ff537819 */ /* 0x000fe20000011453 */
[C---:B------:R-:W-:Y:S01]  /*5df0*/  IMAD R16, R78.reuse, R20, RZ ;  /* 0x000000144e107224 */ /* 0x040fe200078e02ff */
[----:B------:R-:W-:Y:S01]  /*5e00*/  SHF.L.U32 R84, R89, 0x10, RZ ;  /* 0x0000001059547819 */ /* 0x000fe200000006ff */
[----:B------:R-:W-:Y:S01]  /*5e10*/  IMAD R17, R78, R21, RZ ;  /* 0x000000154e117224 */ /* 0x000fe200078e02ff */
[----:B------:R-:W-:Y:S01]  /*5e20*/  SHF.L.U32 R85, R88, 0x8, RZ ;  /* 0x0000000858557819 */ /* 0x000fe200000006ff */
[----:B------:R-:W-:Y:S01]  /*5e30*/  IMAD R19, R86, R82, R19 ;  /* 0x0000005256137224 */ /* 0x000fe200078e0213 */
[----:B------:R-:W-:Y:S01]  /*5e40*/  SHF.R.S32.HI R84, RZ, 0x18, R84 ;  /* 0x00000018ff547819 */ /* 0x000fe20000011454 */
[C---:B------:R-:W-:Y:S01]  /*5e50*/  IMAD R18, R78.reuse, R22, RZ ;  /* 0x000000164e127224 */ /* 0x040fe200078e02ff */
[----:B------:R-:W-:Y:S01]  /*5e60*/  SHF.R.S32.HI R85, RZ, 0x18, R85 ;  /* 0x00000018ff557819 */ /* 0x000fe20000011455 */
[----:B------:R-:W-:Y:S01]  /*5e70*/  IMAD R16, R81, R82, R16 ;  /* 0x0000005251107224 */ /* 0x000fe200078e0210 */
[----:B------:R-:W-:Y:S01]  /*5e80*/  I2IP.S8.S32.SAT R107, R19, R14, RZ ;  /* 0x0000000e136b7239 */ /* 0x000fe200000014ff */
[-C--:B------:R-:W-:Y:S01]  /*5e90*/  IMAD R17, R83, R82.reuse, R17 ;  /* 0x0000005253117224 */ /* 0x080fe200078e0211 */
[----:B------:R-:W-:Y:S01]  /*5ea0*/  PRMT R83, R89, 0x8880, RZ ;  /* 0x0000888059537816 */ /* 0x000fe200000000ff */
[C---:B------:R-:W-:Y:S01]  /*5eb0*/  IMAD R23, R78.reuse, R23, RZ ;  /* 0x000000174e177224 */ /* 0x040fe200078e02ff */
[----:B------:R-:W-:Y:S01]  /*5ec0*/  SHF.R.S32.HI R81, RZ, 0x18, R88 ;  /* 0x00000018ff517819 */ /* 0x000fe20000011458 */
[----:B------:R-:W-:Y:S01]  /*5ed0*/  IMAD R18, R85, R82, R18 ;  /* 0x0000005255127224 */ /* 0x000fe200078e0212 */
[----:B------:R-:W-:Y:S01]  /*5ee0*/  SHF.L.U32 R85, R89, 0x8, RZ ;  /* 0x0000000859557819 */ /* 0x000fe200000006ff */
[C---:B------:R-:W-:Y:S01]  /*5ef0*/  IMAD R20, R78.reuse, R24, RZ ;  /* 0x000000184e147224 */ /* 0x040fe200078e02ff */
[----:B------:R-:W-:Y:S01]  /*5f00*/  I2IP.S8.S32.SAT R107, R13, R12, R107 ;  /* 0x0000000c0d6b7239 */ /* 0x000fe2000000146b */
[----:B------:R-:W-:Y:S01]  /*5f10*/  IMAD R21, R78, R25, RZ ;  /* 0x000000194e157224 */ /* 0x000fe200078e02ff */
[----:B------:R-:W-:Y:S01]  /*5f20*/  SHF.R.S32.HI R85, RZ, 0x18, R85 ;  /* 0x00000018ff557819 */ /* 0x000fe20000011455 */
[----:B------:R-:W-:Y:S01]  /*5f30*/  IMAD R23, R81, R82, R23 ;  /* 0x0000005251177224 */ /* 0x000fe200078e0217 */
[----:B------:R-:W-:Y:S01]  /*5f40*/  PRMT R81, R90, 0x8880, RZ ;  /* 0x000088805a517816 */ /* 0x000fe200000000ff */
[----:B------:R-:W-:Y:S01]  /*5f50*/  IMAD R22, R78, R26, RZ ;  /* 0x0000001a4e167224 */ /* 0x000fe200078e02ff */
[----:B------:R1:W-:Y:S01]  /*5f60*/  STS.128 [R153+UR49+0x4200], R104 ;  /* 0x0042006899007988 */ /* 0x0003e20008000c31 */
[----:B------:R-:W-:Y:S01]  /*5f70*/  IMAD R20, R83, R82, R20 ;  /* 0x0000005253147224 */ /* 0x000fe200078e0214 */
[----:B------:R-:W-:Y:S01]  /*5f80*/  I2IP.S8.S32.SAT R108, R23, R18, RZ ;  /* 0x00000012176c7239 */ /* 0x000fe200000014ff */
[----:B------:R-:W-:Y:S01]  /*5f90*/  IMAD R21, R84, R82, R21 ;  /* 0x0000005254157224 */ /* 0x000fe200078e0215 */
[----:B------:R-:W-:Y:S01]  /*5fa0*/  SHF.R.S32.HI R86, RZ, 0x18, R89 ;  /* 0x00000018ff567819 */ /* 0x000fe20000011459 */
[----:B------:R-:W-:Y:S01]  /*5fb0*/  IMAD.U32 R83, R90, 0x10000, RZ ;  /* 0x000100005a537824 */ /* 0x000fe200078e00ff */
[----:B------:R-:W-:Y:S01]  /*5fc0*/  I2IP.S8.S32.SAT R108, R17, R16, R108 ;  /* 0x00000010116c7239 */ /* 0x000fe2000000146c */
[----:B------:R-:W-:Y:S01]  /*5fd0*/  IMAD R27, R78, R27, RZ ;  /* 0x0000001b4e1b7224 */ /* 0x000fe200078e02ff */
[----:B------:R-:W-:Y:S01]  /*5fe0*/  SHF.L.U32 R84, R91, 0x10, RZ ;  /* 0x000000105b547819 */ /* 0x000fe200000006ff */
[----:B------:R-:W-:Y:S01]  /*5ff0*/  IMAD R22, R85, R82, R22 ;  /* 0x0000005255167224 */ /* 0x000fe200078e0216 */
[----:B------:R-:W-:Y:S01]  /*6000*/  SHF.L.U32 R85, R90, 0x8, RZ ;  /* 0x000000085a557819 */ /* 0x000fe200000006ff */
[C---:B------:R-:W-:Y:S01]  /*6010*/  IMAD R24, R78.reuse, R28, RZ ;  /* 0x0000001c4e187224 */ /* 0x040fe200078e02ff */
[----:B------:R-:W-:Y:S01]  /*6020*/  SHF.R.S32.HI R83, RZ, 0x18, R83 ;  /* 0x00000018ff537819 */ /* 0x000fe20000011453 */
[----:B------:R-:W-:Y:S01]  /*6030*/  IMAD R25, R78, R29, RZ ;  /* 0x0000001d4e197224 */ /* 0x000fe200078e02ff */
[----:B------:R-:W-:Y:S01]  /*6040*/  SHF.R.S32.HI R84, RZ, 0x18, R84 ;  /* 0x00000018ff547819 */ /* 0x000fe20000011454 */
[----:B------:R-:W-:Y:S01]  /*6050*/  IMAD R27, R86, R82, R27 ;  /* 0x00000052561b7224 */ /* 0x000fe200078e021b */
[----:B------:R-:W-:Y:S01]  /*6060*/  SHF.R.S32.HI R85, RZ, 0x18, R85 ;  /* 0x00000018ff557819 */ /* 0x000fe20000011455 */
[C---:B------:R-:W-:Y:S01]  /*6070*/  IMAD R26, R78.reuse, R30, RZ ;  /* 0x0000001e4e1a7224 */ /* 0x040fe200078e02ff */
[----:B------:R-:W-:Y:S01]  /*6080*/  SHF.R.S32.HI R86, RZ, 0x18, R91 ;  /* 0x00000018ff567819 */ /* 0x000fe2000001145b */
[----:B------:R-:W-:Y:S01]  /*6090*/  IMAD R24, R81, R82, R24 ;  /* 0x0000005251187224 */ /* 0x000fe200078e0218 */
[----:B------:R-:W-:Y:S01]  /*60a0*/  I2IP.S8.S32.SAT R109, R27, R22, RZ ;  /* 0x000000161b6d7239 */ /* 0x000fe200000014ff */
[----:B------:R-:W-:Y:S01]  /*60b0*/  IMAD R25, R83, R82, R25 ;  /* 0x0000005253197224 */ /* 0x000fe200078e0219 */
[----:B------:R-:W-:Y:S01]  /*60c0*/  SHF.R.S32.HI R81, RZ, 0x18, R90 ;  /* 0x00000018ff517819 */ /* 0x000fe2000001145a */
[C---:B------:R-:W-:Y:S01]  /*60d0*/  IMAD R31, R78.reuse, R31, RZ ;  /* 0x0000001f4e1f7224 */ /* 0x040fe200078e02ff */
[----:B------:R-:W-:Y:S01]  /*60e0*/  I2IP.S8.S32.SAT R109, R21, R20, R109 ;  /* 0x00000014156d7239 */ /* 0x000fe2000000146d */
[----:B------:R-:W-:Y:S01]  /*60f0*/  IMAD R26, R85, R82, R26 ;  /* 0x00000052551a7224 */ /* 0x000fe200078e021a */
[C---:B------:R-:W-:Y:S01]  /*6100*/  PRMT R83, R91.reuse, 0x8880, RZ ;  /* 0x000088805b537816 */ /* 0x040fe200000000ff */
[C---:B------:R-:W-:Y:S01]  /*6110*/  IMAD R28, R78.reuse, R32, RZ ;  /* 0x000000204e1c7224 */ /* 0x040fe200078e02ff */
[----:B------:R-:W-:Y:S01]  /*6120*/  SHF.L.U32 R85, R91, 0x8, RZ ;  /* 0x000000085b557819 */ /* 0x000fe200000006ff */
[C---:B------:R-:W-:Y:S02]  /*6130*/  IMAD R29, R78.reuse, R33, RZ ;  /* 0x000000214e1d7224 */ /* 0x040fe400078e02ff */
[----:B------:R-:W-:Y:S01]  /*6140*/  IMAD R31, R81, R82, R31 ;  /* 0x00000052511f7224 */ /* 0x000fe200078e021f */
[----:B------:R-:W-:Y:S01]  /*6150*/  SHF.R.S32.HI R85, RZ, 0x18, R85 ;  /* 0x00000018ff557819 */ /* 0x000fe20000011455 */
[----:B------:R-:W-:Y:S01]  /*6160*/  IMAD R30, R78, R34, RZ ;  /* 0x000000224e1e7224 */ /* 0x000fe200078e02ff */
[----:B------:R-:W-:Y:S01]  /*6170*/  PRMT R81, R92, 0x8880, RZ ;  /* 0x000088805c517816 */ /* 0x000fe200000000ff */
[----:B------:R-:W-:Y:S01]  /*6180*/  IMAD R28, R83, R82, R28 ;  /* 0x00000052531c7224 */ /* 0x000fe200078e021c */
[----:B------:R-:W-:Y:S01]  /*6190*/  I2IP.S8.S32.SAT R110, R31, R26, RZ ;  /* 0x0000001a1f6e7239 */ /* 0x000fe200000014ff */
[----:B------:R-:W-:Y:S01]  /*61a0*/  IMAD R29, R84, R82, R29 ;  /* 0x00000052541d7224 */ /* 0x000fe200078e021d */
[----:B------:R-:W-:Y:S01]  /*61b0*/  SHF.L.U32 R83, R92, 0x10, RZ ;  /* 0x000000105c537819 */ /* 0x000fe200000006ff */
[----:B------:R-:W-:Y:S01]  /*61c0*/  IMAD R35, R78, R35, RZ ;  /* 0x000000234e237224 */ /* 0x000fe200078e02ff */
[----:B------:R-:W-:Y:S01]  /*61d0*/  I2IP.S8.S32.SAT R110, R25, R24, R110 ;  /* 0x00000018196e7239 */ /* 0x000fe2000000146e */
[----:B------:R-:W-:Y:S01]  /*61e0*/  IMAD R30, R85, R82, R30 ;  /* 0x00000052551e7224 */ /* 0x000fe200078e021e */
[----:B------:R-:W-:Y:S01]  /*61f0*/  SHF.L.U32 R85, R92, 0x8, RZ ;  /* 0x000000085c557819 */ /* 0x000fe200000006ff */
[C---:B------:R-:W-:Y:S01]  /*6200*/  IMAD R32, R78.reuse, R36, RZ ;  /* 0x000000244e207224 */ /* 0x040fe200078e02ff */
[----:B------:R-:W-:Y:S01]  /*6210*/  SHF.R.S32.HI R83, RZ, 0x18, R83 ;  /* 0x00000018ff537819 */ /* 0x000fe20000011453 */
[----:B------:R-:W-:Y:S01]  /*6220*/  IMAD R33, R78, R37, RZ ;  /* 0x000000254e217224 */ /* 0x000fe200078e02ff */
[----:B------:R-:W-:Y:S01]  /*6230*/  SHF.R.S32.HI R85, RZ, 0x18, R85 ;  /* 0x00000018ff557819 */ /* 0x000fe20000011455 */
[----:B------:R-:W-:Y:S01]  /*6240*/  IMAD R35, R86, R82, R35 ;  /* 0x0000005256237224 */ /* 0x000fe200078e0223 */
[----:B------:R-:W-:Y:S01]  /*6250*/  PRMT R84, R93, 0x8880, RZ ;  /* 0x000088805d547816 */ /* 0x000fe200000000ff */
[----:B------:R-:W-:Y:S01]  /*6260*/  IMAD R34, R78, R38, RZ ;  /* 0x000000264e227224 */ /* 0x000fe200078e02ff */
[----:B------:R-:W-:Y:S01]  /*6270*/  SHF.L.U32 R86, R96, 0x10, RZ ;  /* 0x0000001060567819 */ /* 0x000fe200000006ff */
[----:B------:R-:W-:Y:S01]  /*6280*/  IMAD R32, R81, R82, R32 ;  /* 0x0000005251207224 */ /* 0x000fe200078e0220 */
[----:B------:R-:W-:Y:S01]  /*6290*/  SHF.R.S32.HI R81, RZ, 0x18, R92 ;  /* 0x00000018ff517819 */ /* 0x000fe2000001145c */
[C---:B------:R-:W-:Y:S01]  /*62a0*/  IMAD R39, R78.reuse, R39, RZ ;  /* 0x000000274e277224 */ /* 0x040fe200078e02ff */
[----:B------:R-:W-:Y:S01]  /*62b0*/  I2IP.S8.S32.SAT R111, R35, R30, RZ ;  /* 0x0000001e236f7239 */ /* 0x000fe200000014ff */
[-C--:B------:R-:W-:Y:S02]  /*62c0*/  IMAD R33, R83, R82.reuse, R33 ;  /* 0x0000005253217224 */ /* 0x080fe400078e0221 */
[----:B------:R-:W-:Y:S01]  /*62d0*/  IMAD R34, R85, R82, R34 ;  /* 0x0000005255227224 */ /* 0x000fe200078e0222 */
[----:B------:R-:W-:Y:S01]  /*62e0*/  I2IP.S8.S32.SAT R111, R29, R28, R111 ;  /* 0x0000001c1d6f7239 */ /* 0x000fe2000000146f */
[C---:B------:R-:W-:Y:S01]  /*62f0*/  IMAD.U32 R83, R93.reuse, 0x10000, RZ ;  /* 0x000100005d537824 */ /* 0x040fe200078e00ff */
[----:B------:R-:W-:Y:S01]  /*6300*/  SHF.L.U32 R85, R93, 0x8, RZ ;  /* 0x000000085d557819 */ /* 0x000fe200000006ff */
[----:B------:R-:W-:Y:S01]  /*6310*/  IMAD R39, R81, R82, R39 ;  /* 0x0000005251277224 */ /* 0x000fe200078e0227 */
[----:B------:R-:W-:Y:S01]  /*6320*/  MOV R81, R84 ;  /* 0x0000005400517202 */ /* 0x000fe20000000f00 */
[C---:B------:R-:W-:Y:S01]  /*6330*/  IMAD R36, R78.reuse, R40, RZ ;  /* 0x000000284e247224 */ /* 0x040fe200078e02ff */
[----:B------:R-:W-:Y:S01]  /*6340*/  SHF.R.S32.HI R83, RZ, 0x18, R83 ;  /* 0x00000018ff537819 */ /* 0x000fe20000011453 */
[C---:B------:R-:W-:Y:S01]  /*6350*/  IMAD R37, R78.reuse, R41, RZ ;  /* 0x000000294e257224 */ /* 0x040fe200078e02ff */
[----:B------:R-:W-:Y:S01]  /*6360*/  SHF.R.S32.HI R85, RZ, 0x18, R85 ;  /* 0x00000018ff557819 */ /* 0x000fe20000011455 */
[C---:B------:R-:W-:Y:S01]  /*6370*/  IMAD R38, R78.reuse, R42, RZ ;  /* 0x0000002a4e267224 */ /* 0x040fe200078e02ff */
[----:B------:R1:W-:Y:S01]  /*6380*/  STS.128 [R172+0x4200], R108 ;  /* 0x0042006cac007388 */ /* 0x0003e20000000c00 */
[----:B------:R-:W-:Y:S01]  /*6390*/  IMAD R36, R81, R82, R36 ;  /* 0x0000005251247224 */ /* 0x000fe200078e0224 */
[----:B------:R-:W-:Y:S01]  /*63a0*/  I2IP.S8.S32.SAT R112, R39, R34, RZ ;  /* 0x0000002227707239 */ /* 0x000fe200000014ff */
[-C--:B------:R-:W-:Y:S01]  /*63b0*/  IMAD R37, R83, R82.reuse, R37 ;  /* 0x0000005253257224 */ /* 0x080fe200078e0225 */
[----:B------:R-:W-:Y:S01]  /*63c0*/  SHF.R.S32.HI R84, RZ, 0x18, R93 ;  /* 0x00000018ff547819 */ /* 0x000fe2000001145d */
[----:B------:R-:W-:Y:S01]  /*63d0*/  IMAD R43, R78, R43, RZ ;  /* 0x0000002b4e2b7224 */ /* 0x000fe200078e02ff */
[C---:B------:R-:W-:Y:S01]  /*63e0*/  SHF.L.U32 R83, R94.reuse, 0x10, RZ ;  /* 0x000000105e537819 */ /* 0x040fe200000006ff */
[----:B------:R-:W-:Y:S01]  /*63f0*/  IMAD R38, R85, R82, R38 ;  /* 0x0000005255267224 */ /* 0x000fe200078e0226 */
[----:B------:R-:W-:Y:S01]  /*6400*/  PRMT R81, R94, 0x8880, RZ ;  /* 0x000088805e517816 */ /* 0x000fe200000000ff */
[----:B------:R-:W-:Y:S01]  /*6410*/  IMAD R40, R78, R44, RZ ;  /* 0x0000002c4e287224 */ /* 0x000fe200078e02ff */
[----:B------:R-:W-:Y:S01]  /*6420*/  SHF.L.U32 R85, R94, 0x8, RZ ;  /* 0x000000085e557819 */ /* 0x000fe200000006ff */
[----:B------:R-:W-:Y:S01]  /*6430*/  IMAD R41, R78, R45, RZ ;  /* 0x0000002d4e297224 */ /* 0x000fe200078e02ff */
[----:B------:R-:W-:Y:S01]  /*6440*/  SHF.R.S32.HI R83, RZ, 0x18, R83 ;  /* 0x00000018ff537819 */ /* 0x000fe20000011453 */
[----:B------:R-:W-:Y:S01]  /*6450*/  IMAD R43, R84, R82, R43 ;  /* 0x00000052542b7224 */ /* 0x000fe200078e022b */
[----:B------:R-:W-:Y:S01]  /*6460*/  SHF.R.S32.HI R85, RZ, 0x18, R85 ;  /* 0x00000018ff557819 */ /* 0x000fe20000011455 */
[C---:B------:R-:W-:Y:S01]  /*6470*/  IMAD R42, R78.reuse, R46, RZ ;  /* 0x0000002e4e2a7224 */ /* 0x040fe200078e02ff */
[----:B------:R-:W-:Y:S01]  /*6480*/  I2IP.S8.S32.SAT R112, R33, R32, R112 ;  /* 0x0000002021707239 */ /* 0x000fe20000001470 */
[----:B------:R-:W-:Y:S01]  /*6490*/  IMAD R40, R81, R82, R40 ;  /* 0x0000005251287224 */ /* 0x000fe200078e0228 */
[----:B------:R-:W-:Y:S01]  /*64a0*/  SHF.R.S32.HI R84, RZ, 0x18, R94 ;  /* 0x00000018ff547819 */ /* 0x000fe2000001145e */
[----:B------:R-:W-:Y:S01]  /*64b0*/  IMAD R47, R78, R47, RZ ;  /* 0x0000002f4e2f7224 */ /* 0x000fe200078e02ff */
[----:B------:R-:W-:Y:S01]  /*64c0*/  I2IP.S8.S32.SAT R113, R43, R38, RZ ;  /* 0x000000262b717239 */ /* 0x000fe200000014ff */
[-C--:B------:R-:W-:Y:S01]  /*64d0*/  IMAD R41, R83, R82.reuse, R41 ;  /* 0x0000005253297224 */ /* 0x080fe200078e0229 */
[----:B------:R-:W-:Y:S01]  /*64e0*/  PRMT R81, R95, 0x8880, RZ ;  /* 0x000088805f517816 */ /* 0x000fe200000000ff */
[-C--:B------:R-:W-:Y:S01]  /*64f0*/  IMAD R42, R85, R82.reuse, R42 ;  /* 0x00000052552a7224 */ /* 0x080fe200078e022a */
[----:B------:R-:W-:Y:S01]  /*6500*/  SHF.L.U32 R83, R95, 0x10, RZ ;  /* 0x000000105f537819 */ /* 0x000fe200000006ff */
[----:B------:R-:W-:Y:S01]  /*6510*/  IMAD R47, R84, R82, R47 ;  /* 0x00000052542f7224 */ /* 0x000fe200078e022f */
[----:B------:R-:W-:Y:S01]  /*6520*/  I2IP.S8.S32.SAT R113, R37, R36, R113 ;  /* 0x0000002425717239 */ /* 0x000fe20000001471 */
[C---:B------:R-:W-:Y:S01]  /*6530*/  IMAD R44, R78.reuse, R48, RZ ;  /* 0x000000304e2c7224 */ /* 0x040fe200078e02ff */
[----:B------:R-:W-:Y:S01]  /*6540*/  SHF.R.S32.HI R83, RZ, 0x18, R83 ;  /* 0x00000018ff537819 */ /* 0x000fe20000011453 */
[----:B------:R-:W-:Y:S01]  /*6550*/  IMAD.SHL.U32 R84, R95, 0x100, RZ ;  /* 0x000001005f547824 */ /* 0x000fe200078e00ff */
[----:B------:R-:W-:Y:S01]  /*6560*/  I2IP.S8.S32.SAT R114, R47, R42, RZ ;  /* 0x0000002a2f727239 */ /* 0x000fe200000014ff */
[----:B------:R-:W-:Y:S01]  /*6570*/  IMAD R45, R78, R49, RZ ;  /* 0x000000314e2d7224 */ /* 0x000fe200078e02ff */
[----:B------:R-:W-:Y:S01]  /*6580*/  PRMT R85, R96, 0x8880, RZ ;  /* 0x0000888060557816 */ /* 0x000fe200000000ff */
[----:B------:R-:W-:Y:S01]  /*6590*/  IMAD R44, R81, R82, R44 ;  /* 0x00000052512c7224 */ /* 0x000fe200078e022c */
[----:B------:R-:W-:Y:S01]  /*65a0*/  SHF.R.S32.HI R81, RZ, 0x18, R84 ;  /* 0x00000018ff517819 */ /* 0x000fe20000011454 */
[C---:B------:R-:W-:Y:S01]  /*65b0*/  IMAD R46, R78.reuse, R50, RZ ;  /* 0x000000324e2e7224 */ /* 0x040fe200078e02ff */
[----:B------:R-:W-:Y:S01]  /*65c0*/  I2IP.S8.S32.SAT R114, R41, R40, R114 ;  /* 0x0000002829727239 */ /* 0x000fe20000001472 */
[----:B------:R-:W-:Y:S01]  /*65d0*/  IMAD R45, R83, R82, R45 ;  /* 0x00000052532d7224 */ /* 0x000fe200078e022d */
[----:B------:R-:W-:Y:S01]  /*65e0*/  SHF.R.S32.HI R83, RZ, 0x18, R95 ;  /* 0x00000018ff537819 */ /* 0x000fe2000001145f */
[----:B------:R-:W-:Y:S01]  /*65f0*/  IMAD R51, R78, R51, RZ ;  /* 0x000000334e337224 */ /* 0x000fe200078e02ff */
[----:B------:R-:W-:Y:S01]  /*6600*/  SHF.L.U32 R84, R96, 0x8, RZ ;  /* 0x0000000860547819 */ /* 0x000fe200000006ff */
[C---:B------:R-:W-:Y:S02]  /*6610*/  IMAD R48, R78.reuse, R52, RZ ;  /* 0x000000344e307224 */ /* 0x040fe400078e02ff */
[-C--:B------:R-:W-:Y:S01]  /*6620*/  IMAD R46, R81, R82.reuse, R46 ;  /* 0x00000052512e7224 */ /* 0x080fe200078e022e */
[----:B------:R-:W-:Y:S01]  /*6630*/  SHF.R.S32.HI R81, RZ, 0x18, R86 ;  /* 0x00000018ff517819 */ /* 0x000fe20000011456 */
[C---:B------:R-:W-:Y:S01]  /*6640*/  IMAD R49, R78.reuse, R53, RZ ;  /* 0x000000354e317224 */ /* 0x040fe200078e02ff */
[----:B------:R-:W-:Y:S01]  /*6650*/  SHF.R.S32.HI R86, RZ, 0x18, R99 ;  /* 0x00000018ff567819 */ /* 0x000fe20000011463 */
[----:B------:R-:W-:Y:S01]  /*6660*/  IMAD R51, R83, R82, R51 ;  /* 0x0000005253337224 */ /* 0x000fe200078e0233 */
[----:B------:R-:W-:Y:S01]  /*6670*/  SHF.R.S32.HI R83, RZ, 0x18, R84 ;  /* 0x00000018ff537819 */ /* 0x000fe20000011454 */
[C---:B------:R-:W-:Y:S01]  /*6680*/  IMAD R50, R78.reuse, R54, RZ ;  /* 0x000000364e327224 */ /* 0x040fe200078e02ff */
[----:B------:R-:W-:Y:S01]  /*6690*/  SHF.R.S32.HI R84, RZ, 0x18, R96 ;  /* 0x00000018ff547819 */ /* 0x000fe20000011460 */
[----:B------:R-:W-:Y:S01]  /*66a0*/  IMAD R48, R85, R82, R48 ;  /* 0x0000005255307224 */ /* 0x000fe200078e0230 */
[----:B------:R-:W-:Y:S01]  /*66b0*/  I2IP.S8.S32.SAT R115, R51, R46, RZ ;  /* 0x0000002e33737239 */ /* 0x000fe200000014ff */
[C---:B------:R-:W-:Y:S01]  /*66c0*/  IMAD R55, R78.reuse, R55, RZ ;  /* 0x000000374e377224 */ /* 0x040fe200078e02ff */
[----:B------:R-:W-:Y:S01]  /*66d0*/  SHF.L.U32 R85, R97, 0x10, RZ ;  /* 0x0000001061557819 */ /* 0x000fe200000006ff */
[----:B------:R-:W-:Y:S01]  /*66e0*/  IMAD R49, R81, R82, R49 ;  /* 0x0000005251317224 */ /* 0x000fe200078e0231 */
[----:B------:R-:W-:Y:S01]  /*66f0*/  PRMT R81, R97, 0x8880, RZ ;  /* 0x0000888061517816 */ /* 0x000fe200000000ff */
[----:B------:R-:W-:Y:S01]  /*6700*/  IMAD R52, R78, R56, RZ ;  /* 0x000000384e347224 */ /* 0x000fe200078e02ff */
[----:B------:R-:W-:Y:S01]  /*6710*/  I2IP.S8.S32.SAT R115, R45, R44, R115 ;  /* 0x0000002c2d737239 */ /* 0x000fe20000001473 */
[-C--:B------:R-:W-:Y:S01]  /*6720*/  IMAD R50, R83, R82.reuse, R50 ;  /* 0x0000005253327224 */ /* 0x080fe200078e0232 */
[----:B------:R-:W-:Y:S01]  /*6730*/  SHF.R.S32.HI R83, RZ, 0x18, R85 ;  /* 0x00000018ff537819 */ /* 0x000fe20000011455 */
[-C--:B------:R-:W-:Y:S01]  /*6740*/  IMAD R55, R84, R82.reuse, R55 ;  /* 0x0000005254377224 */ /* 0x080fe200078e0237 */
[----:B------:R-:W-:Y:S01]  /*6750*/  PRMT R85, R98, 0x8880, RZ ;  /* 0x0000888062557816 */ /* 0x000fe200000000ff */
[----:B------:R-:W-:Y:S01]  /*6760*/  IMAD R52, R81, R82, R52 ;  /* 0x0000005251347224 */ /* 0x000fe200078e0234 */
[----:B------:R-:W-:Y:S01]  /*6770*/  SHF.L.U32 R81, R97, 0x8, RZ ;  /* 0x0000000861517819 */ /* 0x000fe200000006ff */
[C---:B------:R-:W-:Y:S01]  /*6780*/  IMAD R53, R78.reuse, R57, RZ ;  /* 0x000000394e357224 */ /* 0x040fe200078e02ff */
[----:B------:R1:W-:Y:S01]  /*6790*/  STS.128 [R171+0x4200], R112 ;  /* 0x00420070ab007388 */ /* 0x0003e20000000c00 */
[----:B------:R-:W-:Y:S01]  /*67a0*/  IMAD R54, R78, R58, RZ ;  /* 0x0000003a4e367224 */ /* 0x000fe200078e02ff */
[----:B------:R-:W-:Y:S01]  /*67b0*/  SHF.R.S32.HI R81, RZ, 0x18, R81 ;  /* 0x00000018ff517819 */ /* 0x000fe20000011451 */
[----:B------:R-:W-:Y:S01]  /*67c0*/  IMAD R53, R83, R82, R53 ;  /* 0x0000005253357224 */ /* 0x000fe200078e0235 */
[----:B------:R-:W-:Y:S01]  /*67d0*/  SHF.L.U32 R84, R98, 0x10, RZ ;  /* 0x0000001062547819 */ /* 0x000fe200000006ff */
[C---:B------:R-:W-:Y:S01]  /*67e0*/  IMAD R59, R78.reuse, R59, RZ ;  /* 0x0000003b4e3b7224 */ /* 0x040fe200078e02ff */
[----:B------:R-:W-:Y:S01]  /*67f0*/  SHF.R.S32.HI R83, RZ, 0x18, R97 ;  /* 0x00000018ff537819 */ /* 0x000fe20000011461 */
[C---:B------:R-:W-:Y:S01]  /*6800*/  IMAD R56, R78.reuse, R60, RZ ;  /* 0x0000003c4e387224 */ /* 0x040fe200078e02ff */
[----:B------:R-:W-:Y:S01]  /*6810*/  I2IP.S8.S32.SAT R120, R55, R50, RZ ;  /* 0x0000003237787239 */ /* 0x000fe200000014ff */
[----:B------:R-:W-:Y:S01]  /*6820*/  IMAD R54, R81, R82, R54 ;  /* 0x0000005251367224 */ /* 0x000fe200078e0236 */
[----:B------:R-:W-:Y:S01]  /*6830*/  SHF.R.S32.HI R84, RZ, 0x18, R84 ;  /* 0x00000018ff547819 */ /* 0x000fe20000011454 */
[----:B------:R-:W-:Y:S01]  /*6840*/  IMAD R57, R78, R61, RZ ;  /* 0x0000003d4e397224 */ /* 0x000fe200078e02ff */
[----:B------:R-:W-:Y:S01]  /*6850*/  I2IP.S8.S32.SAT R120, R49, R48, R120 ;  /* 0x0000003031787239 */ /* 0x000fe20000001478 */
[-C--:B------:R-:W-:Y:S01]  /*6860*/  IMAD R59, R83, R82.reuse, R59 ;  /* 0x00000052533b7224 */ /* 0x080fe200078e023b */
[----:B------:R-:W-:Y:S01]  /*6870*/  PRMT R83, R99, 0x8880, RZ ;  /* 0x0000888063537816 */ /* 0x000fe200000000ff */
[-C--:B------:R-:W-:Y:S01]  /*6880*/  IMAD R56, R85, R82.reuse, R56 ;  /* 0x0000005255387224 */ /* 0x080fe200078e0238 */
[----:B------:R-:W-:Y:S01]  /*6890*/  SHF.R.S32.HI R81, RZ, 0x18, R98 ;  /* 0x00000018ff517819 */ /* 0x000fe20000011462 */
[----:B------:R-:W-:Y:S01]  /*68a0*/  IMAD R57, R84, R82, R57 ;  /* 0x0000005254397224 */ /* 0x000fe200078e0239 */
[----:B------:R-:W-:Y:S01]  /*68b0*/  I2IP.S8.S32.SAT R121, R59, R54, RZ ;  /* 0x000000363b797239 */ /* 0x000fe200000014ff */
[C---:B------:R-:W-:Y:S01]  /*68c0*/  IMAD R58, R78.reuse, R62, RZ ;  /* 0x0000003e4e3a7224 */ /* 0x040fe200078e02ff */
[C---:B------:R-:W-:Y:S01]  /*68d0*/  SHF.L.U32 R85, R99.reuse, 0x8, RZ ;  /* 0x0000000863557819 */ /* 0x040fe200000006ff */
[----:B------:R-:W-:Y:S01]  /*68e0*/  IMAD.U32 R84, R99, 0x10000, RZ ;  /* 0x0001000063547824 */ /* 0x000fe200078e00ff */
[----:B------:R-:W-:Y:S01]  /*68f0*/  I2IP.S8.S32.SAT R121, R53, R52, R121 ;  /* 0x0000003435797239 */ /* 0x000fe20000001479 */
[C---:B------:R-:W-:Y:S01]  /*6900*/  IMAD R63, R78.reuse, R63, RZ ;  /* 0x0000003f4e3f7224 */ /* 0x040fe200078e02ff */
[----:B------:R-:W-:Y:S01]  /*6910*/  SHF.R.S32.HI R85, RZ, 0x18, R85 ;  /* 0x00000018ff557819 */ /* 0x000fe20000011455 */
[C---:B------:R-:W-:Y:S01]  /*6920*/  IMAD R60, R78.reuse, R64, RZ ;  /* 0x000000404e3c7224 */ /* 0x040fe200078e02ff */
[----:B------:R-:W-:Y:S01]  /*6930*/  SHF.R.S32.HI R84, RZ, 0x18, R84 ;  /* 0x00000018ff547819 */ /* 0x000fe20000011454 */
[-C--:B------:R-:W-:Y:S02]  /*6940*/  IMAD R58, R87, R82.reuse, R58 ;  /* 0x00000052573a7224 */ /* 0x080fe400078e023a */
[C---:B------:R-:W-:Y:S02]  /*6950*/  IMAD R61, R78.reuse, R65, RZ ;  /* 0x000000414e3d7224 */ /* 0x040fe400078e02ff */
[-C--:B------:R-:W-:Y:S02]  /*6960*/  IMAD R63, R81, R82.reuse, R63 ;  /* 0x00000052513f7224 */ /* 0x080fe400078e023f */
[----:B------:R-:W-:Y:S02]  /*6970*/  IMAD R60, R83, R82, R60 ;  /* 0x00000052533c7224 */ /* 0x000fe400078e023c */
[----:B------:R-:W-:Y:S01]  /*6980*/  IMAD R62, R78, R66, RZ ;  /* 0x000000424e3e7224 */ /* 0x000fe200078e02ff */
[----:B------:R-:W-:Y:S01]  /*6990*/  I2IP.S8.S32.SAT R122, R63, R58, RZ ;  /* 0x0000003a3f7a7239 */ /* 0x000fe200000014ff */
[----:B------:R-:W-:Y:S02]  /*69a0*/  IMAD R61, R84, R82, R61 ;  /* 0x00000052543d7224 */ /* 0x000fe400078e023d */
[----:B------:R-:W-:Y:S01]  /*69b0*/  IMAD R67, R78, R67, RZ ;  /* 0x000000434e437224 */ /* 0x000fe200078e02ff */
[----:B------:R-:W-:Y:S01]  /*69c0*/  I2IP.S8.S32.SAT R122, R57, R56, R122 ;  /* 0x00000038397a7239 */ /* 0x000fe2000000147a */
[-C--:B------:R-:W-:Y:S02]  /*69d0*/  IMAD R62, R85, R82.reuse, R62 ;  /* 0x00000052553e7224 */ /* 0x080fe400078e023e */
[----:B------:R-:W-:Y:S05]  /*69e0*/  IMAD R67, R86, R82, R67 ;  /* 0x0000005256437224 */ /* 0x000fea00078e0243 */
[----:B------:R-:W-:Y:S04]  /*69f0*/  I2IP.S8.S32.SAT R123, R67, R62, RZ ;  /* 0x0000003e437b7239 */ /* 0x000fe800000014ff */
[----:B------:R-:W-:Y:S05]  /*6a00*/  I2IP.S8.S32.SAT R123, R61, R60, R123 ;  /* 0x0000003c3d7b7239 */ /* 0x000fea000000147b */
[----:B------:R1:W-:Y:S01]  /*6a10*/  STS.128 [R170+0x4200], R120 ;  /* 0x00420078aa007388 */ /* 0x0003e20000000c00 */
[----:B------:R-:W-:Y:S01]  /*6a20*/  @!PT LDS RZ, [RZ] ;  /* 0x00000000fffff984 */ /* 0x000fe20000000800 */
[----:B------:R-:W-:Y:S01]  /*6a30*/  @!PT LDS RZ, [RZ] ;  /* 0x00000000fffff984 */ /* 0x000fe20000000800 */
[----:B------:R-:W-:Y:S01]  /*6a40*/  @!PT LDS RZ, [RZ] ;  /* 0x00000000fffff984 */ /* 0x000fe20000000800 */
[----:B------:R-:W-:Y:S01]  /*6a50*/  @!PT LDS RZ, [RZ] ;  /* 0x00000000fffff984 */ /* 0x000fe20000000800 */
[----:B------:R2:W-:Y:S07]  /*6a60*/  MEMBAR.ALL.CTA ;  /* 0x0000000000007992 */ /* 0x0005ee0000008000 */
[----:B--2---:R-:W2:Y:S02]  /*6a70*/  FENCE.VIEW.ASYNC.S ;  /* 0x00000000000073c6 */ /* 0x004ea40000000000 */
[----:B--2---:R-:W-:Y:S06]  /*6a80*/  BAR.SYNC.DEFER_BLOCKING 0x1, 0x80 ;  /* 0x0042000000007b1d */ /* 0x004fec0000010000 */
[----:B------:R-:W-:Y:S05]  /*6a90*/  @P0 BRA `(.L_x_95) ;  /* 0x0000000000280947 */ /* 0x000fea0003800000 */
[----:B------:R-:W-:Y:S02]  /*6aa0*/  UIADD3 UR4, UPT, UPT, UR49, 0x4200, URZ ;  /* 0x0000420031047890 */ /* 0x000fe4000fffe0ff */
[----:B------:R-:W-:Y:S01]  /*6ab0*/  UIADD3 UR6, UP0, UPT, UR52, 0x680, URZ ;  /* 0x0000068034067890 */ /* 0x000fe2000ff1e0ff */
[----:B------:R-:W-:Y:S03]  /*6ac0*/  UMOV UR43, UR36 ;  /* 0x00000024002b7c82 */ /* 0x000fe60008000000 */
[----:B------:R-:W-:Y:S01]  /*6ad0*/  MOV R166, UR4 ;  /* 0x0000000400a67c02 */ /* 0x000fe20008000f00 */
[----:B------:R-:W-:Y:S03]  /*6ae0*/  UIADD3.X UR7, UPT, UPT, URZ, UR53, URZ, UP0, !UPT ;  /* 0x00000035ff077290 */ /* 0x000fe600087fe4ff */
[----:B------:R-:W-:Y:S11]  /*6af0*/  R2UR UR40, R166 ;  /* 0x00000000a62872ca */ /* 0x000ff600000e0000 */
[----:B------:R-:W-:Y:S02]  /*6b00*/  @!UPT UIADD3 URZ, UPT, UPT, URZ, URZ, URZ ;  /* 0x000000fffffff290 */ /* 0x000fe4000fffe0ff */
[----:B------:R2:W-:Y:S01]  /*6b10*/  UTMASTG.3D [UR40], [UR6] ;  /* 0x00000028060073b5 */ /* 0x0005e20008010000 */
[----:B------:R0:W-:Y:S01]  /*6b20*/  UTMACMDFLUSH ;  /* 0x00000000000079b7 */ /* 0x0001e20000000000 */
[----:B--2---:R-:W-:Y:S04]  /*6b30*/  DEPBAR.LE SB0, 0x1 ;  /* 0x000080400000791a */ /* 0x004fe80000000000 */
.L_x_95:
[----:B------:R-:W-:Y:S05]  /*6b40*/  BSYNC.RECONVERGENT B0 ;  /* 0x0000000000007941 */ /* 0x000fea0003800200 */
.L_x_94:
[----:B------:R-:W-:Y:S06]  /*6b50*/  BAR.SYNC.DEFER_BLOCKING 0x1, 0x80 ;  /* 0x0042000000007b1d */ /* 0x000fec0000010000 */
[----:B------:R-:W2:Y:S01]  /*6b60*/  @P6 SYNCS.PHASECHK.TRANS64.TRYWAIT P0, [R125+URZ+0x40], R126 ;  /* 0x0000407e7d0065a7 */ /* 0x000ea200080011ff */
[----:B------:R-:W-:Y:S01]  /*6b70*/  BSSY B1, `(.L_x_96) ;  /* 0x0000023000017945 */ /* 0x000fe20003800000 */
[----:B--2---:R-:W-:Y:S03]  /*6b80*/  @P6 SEL R117, RZ, 0x1, !P0 ;  /* 0x00000001ff756807 */ /* 0x004fe60004000000 */
[----:B------:R-:W-:Y:S05]  /*6b90*/  @!P6 BRA `(.L_x_97) ;  /* 0x000000000080e947 */ /* 0x000fea0003800000 */
[----:B------:R-:W-:Y:S01]  /*6ba0*/  ISETP.NE.AND P1, PT, R118, RZ, PT ;  /* 0x000000ff7600720c */ /* 0x000fe20003f25270 */
[----:B------:R-:W-:Y:S01]  /*6bb0*/  BSSY B0, `(.L_x_98) ;  /* 0x000000a000007945 */ /* 0x000fe20003800000 */
[----:B------:R-:W-:Y:S11]  /*6bc0*/  ISETP.NE.AND P0, PT, R117, RZ, PT ;  /* 0x000000ff7500720c */ /* 0x000ff60003f05270 */
[----:B------:R-:W-:Y:S04]  /*6bd0*/  @P1 IMAD R119, R160, 0x2000, R119 ;  /* 0x00002000a0771824 */ /* 0x000fe800078e0277 */
[--C-:B------:R-:W-:Y:S01]  /*6be0*/  @P1 IMAD.IADD R124, R124, 0x1, R119.reuse ;  /* 0x000000017c7c1824 */ /* 0x100fe200078e0277 */
[----:B------:R-:W-:Y:S01]  /*6bf0*/  @P1 IADD3 R3, PT, PT, R165, R119, RZ ;  /* 0x00000077a5031210 */ /* 0x000fe20007ffe0ff */
[----:B------:R-:W-:Y:S01]  /*6c00*/  @P1 IMAD.IADD R2, R164, 0x1, R119 ;  /* 0x00000001a4021824 */ /* 0x000fe200078e0277 */
[----:B------:R-:W-:Y:S06]  /*6c10*/  @P0 BRA `(.L_x_99) ;  /* 0x00000000000c0947 */ /* 0x000fec0003800000 */
[----:B------:R-:W-:Y:S04]  /*6c20*/  SHF.L.U32 R0, R159, 0x1f, RZ ;  /* 0x0000001f9f007819 */ /* 0x000fe800000006ff */
[----:B------:R-:W2:Y:S02]  /*6c30*/  SYNCS.PHASECHK.TRANS64.TRYWAIT P0, [R125+URZ+0x40], R0 ;  /* 0x000040007d0075a7 */ /* 0x000ea400080011ff */
[----:B--2---:R-:W-:Y:S05]  /*6c40*/  @!P0 BRA `(.L_x_100) ;  /* 0x0000001c00f48947 */ /* 0x004fea0003800000 */
.L_x_99:
[----:B------:R-:W-:Y:S05]  /*6c50*/  BSYNC B0 ;  /* 0x0000000000007941 */ /* 0x000fea0003800000 */
.L_x_98:
[----:B------:R-:W-:Y:S01]  /*6c60*/  ISETP.NE.AND P0, PT, R118, RZ, PT ;  /* 0x000000ff7600720c */ /* 0x000fe20003f05270 */
[----:B--2---:R-:W-:Y:S02]  /*6c70*/  VIADD R125, R125, 0x50 ;  /* 0x000000507d7d7836 */ /* 0x004fe40000000000 */
[----:B------:R-:W-:Y:S02]  /*6c80*/  IMAD.U32 R0, RZ, RZ, UR37 ;  /* 0x00000025ff007e24 */ /* 0x000fe4000f8e00ff */
[----:B------:R-:W-:Y:S03]  /*6c90*/  VIADD R160, R160, 0x1 ;  /* 0x00000001a0a07836 */ /* 0x000fe60000000000 */
[----:B------:R-:W-:Y:S05]  /*6ca0*/  PRMT R0, R0, 0x654, R125 ;  /* 0x0000065400007816 */ /* 0x000fea000000007d */
[----:B------:R2:W3:Y:S04]  /*6cb0*/  @P0 LDS.128 R100, [R119+0x200] ;  /* 0x0002000077640984 */ /* 0x0004e80000000c00 */
[----:B------:R2:W4:Y:S04]  /*6cc0*/  @P0 LDS.128 R88, [R3+0x200] ;  /* 0x0002000003580984 */ /* 0x0005280000000c00 */
        /* <DEDUP_REMOVED lines=12> */
[----:B--234-:R-:W-:Y:S02]  /*6d90*/  LOP3.LUT R159, R159, R0, RZ, 0x3c, !PT ;  /* 0x000000009f9f7212 */ /* 0x01cfe400078e3cff */
.L_x_97:
[----:B------:R-:W-:Y:S05]  /*6da0*/  BSYNC B1 ;  /* 0x0000000000017941 */ /* 0x000fea0003800000 */
.L_x_96:
[----:B------:R-:W-:Y:S05]  /*6db0*/  VIADD R3, R80, 0x40 ;  /* 0x0000004050037836 */ /* 0x000fea0000000000 */
[----:B------:R-:W-:Y:S04]  /*6dc0*/  SHF.R.U32.HI R3, RZ, 0x15, R3 ;  /* 0x00000015ff037819 */ /* 0x000fe80000011603 */
[----:B------:R-:W-:Y:S11]  /*6dd0*/  LOP3.LUT P0, RZ, R3, 0x3, R154, 0x48, !PT ;  /* 0x0000000303ff7812 */ /* 0x000ff6000780489a */
[----:B------:R-:W-:Y:S02]  /*6de0*/  @!UPT UIADD3 URZ, UPT, UPT, URZ, URZ, URZ ;  /* 0x000000fffffff290 */ /* 0x000fe4000fffe0ff */
[----:B------:R-:W-:Y:S05]  /*6df0*/  @!P0 BRA `(.L_x_101) ;  /* 0x0000000000408947 */ /* 0x000fea0003800000 */
[----:B------:R-:W2:Y:S01]  /*6e00*/  LDCU.64 UR8, c[0x4][0x70] ;  /* 0x01000e00ff0877ac */ /* 0x000ea20008000a00 */
[----:B------:R-:W-:Y:S01]  /*6e10*/  MOV R3, 0x0 ;  /* 0x0000000000037802 */ /* 0x000fe20000000f00 */
[----:B------:R-:W-:Y:S02]  /*6e20*/  HFMA2 R12, -RZ, RZ, 0, 5.9604644775390625e-08 ;  /* 0x00000001ff0c7431 */ /* 0x000fe400000001ff */
[----:B------:R-:W-:Y:S02]  /*6e30*/  IMAD.MOV.U32 R8, RZ, RZ, 0x192 ;  /* 0x00000192ff087424 */ /* 0x000fe400078e00ff */
[----:B------:R-:W-:Y:S01]  /*6e40*/  IMAD.MOV.U32 R13, RZ, RZ, RZ ;  /* 0x000000ffff0d7224 */ /* 0x000fe200078e00ff */
[----:B------:R-:W3:Y:S01]  /*6e50*/  LDCU.64 UR6, c[0x4][0x78] ;  /* 0x01000f00ff0677ac */ /* 0x000ee20008000a00 */
[----:B------:R-:W4:Y:S01]  /*6e60*/  LDC.64 R2, c[0x4][R3] ;  /* 0x0100000003027b82 */ /* 0x000f220000000a00 */
[----:B------:R-:W5:Y:S01]  /*6e70*/  LDCU.64 UR4, c[0x4][0x10] ;  /* 0x01000200ff0477ac */ /* 0x000f620008000a00 */
[----:B--2---:R-:W-:Y:S01]  /*6e80*/  MOV R5, UR9 ;  /* 0x0000000900057c02 */ /* 0x004fe20008000f00 */
[----:B------:R-:W-:Y:S01]  /*6e90*/  IMAD.U32 R4, RZ, RZ, UR8 ;  /* 0x00000008ff047e24 */ /* 0x000fe2000f8e00ff */
[----:B---3--:R-:W-:Y:S01]  /*6ea0*/  MOV R7, UR7 ;  /* 0x0000000700077c02 */ /* 0x008fe20008000f00 */
[----:B------:R-:W-:Y:S01]  /*6eb0*/  IMAD.U32 R6, RZ, RZ, UR6 ;  /* 0x00000006ff067e24 */ /* 0x000fe2000f8e00ff */
[----:B-----5:R-:W-:Y:S01]  /*6ec0*/  MOV R11, UR5 ;  /* 0x00000005000b7c02 */ /* 0x020fe20008000f00 */
[----:B------:R-:W-:Y:S02]  /*6ed0*/  IMAD.U32 R10, RZ, RZ, UR4 ;  /* 0x00000004ff0a7e24 */ /* 0x000fe4000f8e00ff */
[----:B------:R-:W-:Y:S07]  /*6ee0*/  LEPC R20, `(.L_x_101) ;  /* 0x000000001014794e */ /* 0x000fee0000000000 */
[----:B-1--4-:R-:W-:Y:S05]  /*6ef0*/  CALL.ABS.NOINC R2 ;  /* 0x0000000002007343 */ /* 0x012fea0003c00000 */
.L_x_101:
[----:B------:R-:W-:Y:S01]  /*6f00*/  ISETP.NE.AND P0, PT, R167, RZ, PT ;  /* 0x000000ffa700720c */ /* 0x000fe20003f05270 */
[----:B------:R-:W-:Y:S05]  /*6f10*/  WARPSYNC.ALL ;  /* 0x0000000000007948 */ /* 0x000fea0003800000 */
[----:B------:R-:W-:Y:S01]  /*6f20*/  IMAD.U32 R140, R102, 0x10000, RZ ;  /* 0x00010000668c7824 */ /* 0x000fe200078e00ff */
[----:B------:R-:W-:Y:S01]  /*6f30*/  R2UR UR4, R80 ;  /* 0x00000000500472ca */ /* 0x000fe200000e0000 */
[----:B------:R-:W-:Y:S01]  /*6f40*/  IMAD.U32 R134, R88, 0x10000, RZ ;  /* 0x0001000058867824 */ /* 0x000fe200078e00ff */
[C---:B------:R-:W-:Y:S01]  /*6f50*/  SHF.L.U32 R0, R100.reuse, 0x10, RZ ;  /* 0x0000001064007819 */ /* 0x040fe200000006ff */
[----:B-1----:R-:W-:Y:S01]  /*6f60*/  IMAD.U32 R119, R93, 0x10000, RZ ;  /* 0x000100005d777824 */ /* 0x002fe200078e00ff */
[----:B------:R-:W-:Y:S01]  /*6f70*/  PRMT R3, R100, 0x8880, RZ ;  /* 0x0000888064037816 */ /* 0x000fe200000000ff */
[----:B------:R-:W-:Y:S01]  /*6f80*/  IMAD.U32 R104, R98, 0x10000, RZ ;  /* 0x0001000062687824 */ /* 0x000fe200078e00ff */
[----:B------:R-:W-:Y:S01]  /*6f90*/  SHF.L.U32 R81, R100, 0x8, RZ ;  /* 0x0000000864517819 */ /* 0x000fe200000006ff */
[----:B------:R-:W-:Y:S01]  /*6fa0*/  IMAD.SHL.U32 R127, R90, 0x100, RZ ;  /* 0x000001005a7f7824 */ /* 0x000fe200078e00ff */
[----:B------:R-:W-:Y:S01]  /*6fb0*/  SHF.R.S32.HI R0, RZ, 0x18, R0 ;  /* 0x00000018ff007819 */ /* 0x000fe20000011400 */
[----:B------:R-:W-:Y:S01]  /*6fc0*/  IMAD.SHL.U32 R112, R95, 0x100, RZ ;  /* 0x000001005f707824 */ /* 0x000fe200078e00ff */
[----:B------:R-:W-:Y:S01]  /*6fd0*/  SHF.R.S32.HI R81, RZ, 0x18, R81 ;  /* 0x00000018ff517819 */ /* 0x000fe20000011451 */
[----:B------:R-:W-:Y:S01]  /*6fe0*/  BSSY.RECONVERGENT B0, `(.L_x_102) ;  /* 0x0000121000007945 */ /* 0x000fe20003800200 */
[----:B------:R-:W-:Y:S01]  /*6ff0*/  SHF.R.S32.HI R2, RZ, 0x18, R100 ;  /* 0x00000018ff027819 */ /* 0x000fe20000011464 */
[----:B------:R-:W1:Y:S01]  /*7000*/  LDTM.x64 R4, tmem[UR4+0x40] ;  /* 0x00004004000479ee */ /* 0x000e620008340000 */
[----:B------:R-:W-:Y:S01]  /*7010*/  NOP ;  /* 0x0000000000007918 */ /* 0x000fe20000000000 */
[----:B------:R-:W-:Y:S02]  /*7020*/  SHF.R.S32.HI R84, RZ, 0x18, R101 ;  /* 0x00000018ff547819 */ /* 0x000fe40000011465 */
[----:B------:R-:W-:Y:S02]  /*7030*/  SHF.R.S32.HI R85, RZ, 0x18, R102 ;  /* 0x00000018ff557819 */ /* 0x000fe40000011466 */
[----:B------:R-:W-:Y:S02]  /*7040*/  SHF.R.S32.HI R86, RZ, 0x18, R103 ;  /* 0x00000018ff567819 */ /* 0x000fe40000011467 */
[----:B------:R-:W-:Y:S02]  /*7050*/  SHF.R.S32.HI R87, RZ, 0x18, R88 ;  /* 0x00000018ff577819 */ /* 0x000fe40000011458 */
[----:B------:R-:W-:Y:S02]  /*7060*/  R2UR UR5, R116 ;  /* 0x00000000740572ca */ /* 0x000fe400000e0000 */
[C---:B------:R-:W-:Y:S02]  /*7070*/  PRMT R143, R101.reuse, 0x8880, RZ ;  /* 0x00008880658f7816 */ /* 0x040fe400000000ff */
[----:B------:R-:W-:Y:S02]  /*7080*/  SHF.L.U32 R83, R101, 0x10, RZ ;  /* 0x0000001065537819 */ /* 0x000fe400000006ff */
[----:B------:R-:W-:Y:S02]  /*7090*/  PRMT R141, R102, 0x8880, RZ ;  /* 0x00008880668d7816 */ /* 0x000fe400000000ff */
[----:B------:R-:W-:Y:S02]  /*70a0*/  SHF.R.S32.HI R83, RZ, 0x18, R83 ;  /* 0x00000018ff537819 */ /* 0x000fe40000011453 */
[C---:B------:R-:W-:Y:S02]  /*70b0*/  PRMT R138, R103.reuse, 0x8880, RZ ;  /* 0x00008880678a7816 */ /* 0x040fe400000000ff */
[----:B------:R-:W-:Y:S01]  /*70c0*/  SHF.L.U32 R137, R103, 0x10, RZ ;  /* 0x0000001067897819 */ /* 0x000fe200000006ff */
[----:B------:R-:W-:Y:S01]  /*70d0*/  UIADD3 UR5, UPT, UPT, UR5, 0xb0, URZ ;  /* 0x000000b005057890 */ /* 0x000fe2000fffe0ff */
[----:B-1----:R-:W-:Y:S01]  /*70e0*/  IMAD R4, R78, R4, RZ ;  /* 0x000000044e047224 */ /* 0x002fe200078e02ff */
[----:B------:R-:W-:Y:S01]  /*70f0*/  PRMT R135, R88, 0x8880, RZ ;  /* 0x0000888058877816 */ /* 0x000fe200000000ff */
[C---:B------:R-:W-:Y:S01]  /*7100*/  IMAD R5, R78.reuse, R5, RZ ;  /* 0x000000054e057224 */ /* 0x040fe200078e02ff */
[----:B------:R-:W-:Y:S01]  /*7110*/  UPRMT UR5, UR37, 0x654, UR5 ;  /* 0x0000065425057896 */ /* 0x000fe20008000005 */
[----:B------:R-:W-:Y:S01]  /*7120*/  IMAD R4, R3, R82, R4 ;  /* 0x0000005203047224 */ /* 0x000fe200078e0204 */
[C---:B------:R-:W-:Y:S01]  /*7130*/  PRMT R132, R89.reuse, 0x8880, RZ ;  /* 0x0000888059847816 */ /* 0x040fe200000000ff */
[----:B------:R-:W-:Y:S01]  /*7140*/  IMAD R6, R78, R6, RZ ;  /* 0x000000064e067224 */ /* 0x000fe200078e02ff */
[----:B------:R-:W-:Y:S01]  /*7150*/  SHF.L.U32 R131, R89, 0x10, RZ ;  /* 0x0000001059837819 */ /* 0x000fe200000006ff */
[----:B------:R-:W-:Y:S01]  /*7160*/  IMAD R5, R0, R82, R5 ;  /* 0x0000005200057224 */ /* 0x000fe200078e0205 */
[----:B------:R-:W-:Y:S01]  /*7170*/  PRMT R129, R90, 0x8880, RZ ;  /* 0x000088805a817816 */ /* 0x000fe200000000ff */
[----:B------:R-:W-:Y:S01]  /*7180*/  IMAD R0, R78, R16, RZ ;  /* 0x000000104e007224 */ /* 0x000fe200078e02ff */
[----:B------:R-:W-:Y:S01]  /*7190*/  SHF.L.U32 R128, R90, 0x10, RZ ;  /* 0x000000105a807819 */ /* 0x000fe200000006ff */
[C---:B------:R-:W-:Y:S01]  /*71a0*/  IMAD R7, R78.reuse, R7, RZ ;  /* 0x000000074e077224 */ /* 0x040fe200078e02ff */
[----:B------:R-:W-:Y:S01]  /*71b0*/  SYNCS.ARRIVE.TRANS64.RED.A1T0 RZ, [UR5], RZ ;  /* 0x000000ffffff79a7 */ /* 0x000fe20008100405 */
[C---:B------:R-:W-:Y:S01]  /*71c0*/  IMAD R16, R78.reuse, R20, RZ ;  /* 0x000000144e107224 */ /* 0x040fe200078e02ff */
[C---:B------:R-:W-:Y:S01]  /*71d0*/  PRMT R126, R91.reuse, 0x8880, RZ ;  /* 0x000088805b7e7816 */ /* 0x040fe200000000ff */
[C---:B------:R-:W-:Y:S01]  /*71e0*/  IMAD R20, R78.reuse, R24, RZ ;  /* 0x000000184e147224 */ /* 0x040fe200078e02ff */
[----:B------:R-:W-:Y:S01]  /*71f0*/  SHF.L.U32 R125, R91, 0x10, RZ ;  /* 0x000000105b7d7819 */ /* 0x000fe200000006ff */
[----:B------:R-:W-:Y:S01]  /*7200*/  IMAD R6, R81, R82, R6 ;  /* 0x0000005251067224 */ /* 0x000fe200078e0206 */
[----:B------:R-:W-:Y:S01]  /*7210*/  MOV R81, R143 ;  /* 0x0000008f00517202 */ /* 0x000fe20000000f00 */
[----:B------:R-:W-:Y:S01]  /*7220*/  IMAD R24, R78, R28, RZ ;  /* 0x0000001c4e187224 */ /* 0x000fe200078e02ff */
[----:B------:R-:W-:Y:S01]  /*7230*/  PRMT R123, R92, 0x8880, RZ ;  /* 0x000088805c7b7816 */ /* 0x000fe200000000ff */
[----:B------:R-:W-:Y:S01]  /*7240*/  IMAD R28, R78, R32, RZ ;  /* 0x000000204e1c7224 */ /* 0x000fe200078e02ff */
[----:B------:R-:W-:Y:S01]  /*7250*/  SHF.L.U32 R122, R92, 0x10, RZ ;  /* 0x000000105c7a7819 */ /* 0x000fe200000006ff */
[----:B------:R-:W-:Y:S01]  /*7260*/  IMAD R7, R2, R82, R7 ;  /* 0x0000005202077224 */ /* 0x000fe200078e0207 */
[----:B------:R-:W-:Y:S01]  /*7270*/  PRMT R120, R93, 0x8880, RZ ;  /* 0x000088805d787816 */ /* 0x000fe200000000ff */
[----:B------:R-:W-:Y:S01]  /*7280*/  IMAD R32, R78, R36, RZ ;  /* 0x000000244e207224 */ /* 0x000fe200078e02ff */
[----:B------:R-:W-:Y:S01]  /*7290*/  PRMT R117, R94, 0x8880, RZ ;  /* 0x000088805e757816 */ /* 0x000fe200000000ff */
[----:B------:R-:W-:Y:S01]  /*72a0*/  IMAD R2, R78, R17, RZ ;  /* 0x000000114e027224 */ /* 0x000fe200078e02ff */
[----:B------:R-:W-:Y:S01]  /*72b0*/  SHF.L.U32 R116, R94, 0x10, RZ ;  /* 0x000000105e747819 */ /* 0x000fe200000006ff */
[----:B------:R-:W-:Y:S01]  /*72c0*/  IMAD R36, R78, R40, RZ ;  /* 0x000000284e247224 */ /* 0x000fe200078e02ff */
[----:B------:R-:W-:Y:S01]  /*72d0*/  SHF.L.U32 R115, R94, 0x8, RZ ;  /* 0x000000085e737819 */ /* 0x000fe200000006ff */
[C---:B------:R-:W-:Y:S01]  /*72e0*/  IMAD R17, R78.reuse, R21, RZ ;  /* 0x000000154e117224 */ /* 0x040fe200078e02ff */
[C---:B------:R-:W-:Y:S01]  /*72f0*/  PRMT R114, R95.reuse, 0x8880, RZ ;  /* 0x000088805f727816 */ /* 0x040fe200000000ff */
[C---:B------:R-:W-:Y:S01]  /*7300*/  IMAD R40, R78.reuse, R44, RZ ;  /* 0x0000002c4e287224 */ /* 0x040fe200078e02ff */
[----:B------:R-:W-:Y:S01]  /*7310*/  SHF.L.U32 R113, R95, 0x10, RZ ;  /* 0x000000105f717819 */ /* 0x000fe200000006ff */
[----:B------:R-:W-:Y:S01]  /*7320*/  IMAD R21, R78, R25, RZ ;  /* 0x000000194e157224 */ /* 0x000fe200078e02ff */
[----:B------:R-:W-:Y:S01]  /*7330*/  PRMT R111, R96, 0x8880, RZ ;  /* 0x00008880606f7816 */ /* 0x000fe200000000ff */
        /* <DEDUP_REMOVED lines=8> */
[C---:B------:R-:W-:Y:S01]  /*73c0*/  IMAD R52, R78.reuse, R56, RZ ;  /* 0x000000384e347224 */ /* 0x040fe200078e02ff */
[----:B------:R-:W-:Y:S01]  /*73d0*/  SHF.L.U32 R142, R101, 0x8, RZ ;  /* 0x00000008658e7819 */ /* 0x000fe200000006ff */
[C---:B------:R-:W-:Y:S01]  /*73e0*/  IMAD R8, R78.reuse, R8, RZ ;  /* 0x000000084e087224 */ /* 0x040fe200078e02ff */
[C---:B------:R-:W-:Y:S01]  /*73f0*/  SHF.L.U32 R101, R99.reuse, 0x10, RZ ;  /* 0x0000001063657819 */ /* 0x040fe200000006ff */
[----:B------:R-:W-:Y:S01]  /*7400*/  IMAD R33, R78, R37, RZ ;  /* 0x000000254e217224 */ /* 0x000fe200078e02ff */
[----:B------:R-:W-:Y:S01]  /*7410*/  SHF.L.U32 R139, R102, 0x8, RZ ;  /* 0x00000008668b7819 */ /* 0x000fe200000006ff */
[C---:B------:R-:W-:Y:S01]  /*7420*/  IMAD R56, R78.reuse, R60, RZ ;  /* 0x0000003c4e387224 */ /* 0x040fe200078e02ff */
[----:B------:R-:W-:Y:S01]  /*7430*/  PRMT R102, R99, 0x8880, RZ ;  /* 0x0000888063667816 */ /* 0x000fe200000000ff */
[C---:B------:R-:W-:Y:S01]  /*7440*/  IMAD R37, R78.reuse, R41, RZ ;  /* 0x000000294e257224 */ /* 0x040fe200078e02ff */
[----:B------:R-:W-:Y:S01]  /*7450*/  SHF.L.U32 R136, R103, 0x8, RZ ;  /* 0x0000000867887819 */ /* 0x000fe200000006ff */
[C---:B------:R-:W-:Y:S01]  /*7460*/  IMAD R60, R78.reuse, R64, RZ ;  /* 0x000000404e3c7224 */ /* 0x040fe200078e02ff */
[----:B------:R-:W-:Y:S01]  /*7470*/  I2IP.S8.S32.SAT R64, R7, R6, RZ ;  /* 0x0000000607407239 */ /* 0x000fe200000014ff */
[C---:B------:R-:W-:Y:S01]  /*7480*/  IMAD R9, R78.reuse, R9, RZ ;  /* 0x000000094e097224 */ /* 0x040fe200078e02ff */
[----:B------:R-:W-:Y:S01]  /*7490*/  SHF.R.S32.HI R6, RZ, 0x18, R140 ;  /* 0x00000018ff067819 */ /* 0x000fe2000001148c */
[C---:B------:R-:W-:Y:S01]  /*74a0*/  IMAD R41, R78.reuse, R45, RZ ;  /* 0x0000002d4e297224 */ /* 0x040fe200078e02ff */
[----:B------:R-:W-:Y:S01]  /*74b0*/  SHF.R.S32.HI R7, RZ, 0x18, R142 ;  /* 0x00000018ff077819 */ /* 0x000fe2000001148e */
[----:B------:R-:W-:Y:S01]  /*74c0*/  IMAD R45, R78, R49, RZ ;  /* 0x000000314e2d7224 */ /* 0x000fe200078e02ff */
[----:B------:R-:W-:Y:S01]  /*74d0*/  SHF.L.U32 R133, R88, 0x8, RZ ;  /* 0x0000000858857819 */ /* 0x000fe200000006ff */
[C---:B------:R-:W-:Y:S01]  /*74e0*/  IMAD R10, R78.reuse, R10, RZ ;  /* 0x0000000a4e0a7224 */ /* 0x040fe200078e02ff */
[----:B------:R-:W-:Y:S01]  /*74f0*/  SHF.R.S32.HI R88, RZ, 0x18, R89 ;  /* 0x00000018ff587819 */ /* 0x000fe20000011459 */
[C---:B------:R-:W-:Y:S01]  /*7500*/  IMAD R49, R78.reuse, R53, RZ ;  /* 0x000000354e317224 */ /* 0x040fe200078e02ff */
[----:B------:R-:W-:Y:S01]  /*7510*/  SHF.L.U32 R130, R89, 0x8, RZ ;  /* 0x0000000859827819 */ /* 0x000fe200000006ff */
[-C--:B------:R-:W-:Y:S01]  /*7520*/  IMAD R8, R81, R82.reuse, R8 ;  /* 0x0000005251087224 */ /* 0x080fe200078e0208 */
[----:B------:R-:W-:Y:S01]  /*7530*/  SHF.R.S32.HI R81, RZ, 0x18, R139 ;  /* 0x00000018ff517819 */ /* 0x000fe2000001148b */
[C---:B------:R-:W-:Y:S01]  /*7540*/  IMAD R53, R78.reuse, R57, RZ ;  /* 0x000000394e357224 */ /* 0x040fe200078e02ff */
[----:B------:R-:W-:Y:S01]  /*7550*/  SHF.R.S32.HI R89, RZ, 0x18, R90 ;  /* 0x00000018ff597819 */ /* 0x000fe2000001145a */
[C---:B------:R-:W-:Y:S01]  /*7560*/  IMAD R11, R78.reuse, R11, RZ ;  /* 0x0000000b4e0b7224 */ /* 0x040fe200078e02ff */
[----:B------:R-:W-:Y:S01]  /*7570*/  SHF.R.S32.HI R90, RZ, 0x18, R91 ;  /* 0x00000018ff5a7819 */ /* 0x000fe2000001145b */
[C---:B------:R-:W-:Y:S01]  /*7580*/  IMAD R57, R78.reuse, R61, RZ ;  /* 0x0000003d4e397224 */ /* 0x040fe200078e02ff */
[----:B------:R-:W-:Y:S01]  /*7590*/  SHF.L.U32 R124, R91, 0x8, RZ ;  /* 0x000000085b7c7819 */ /* 0x000fe200000006ff */
[----:B------:R-:W-:Y:S01]  /*75a0*/  IMAD R9, R83, R82, R9 ;  /* 0x0000005253097224 */ /* 0x000fe200078e0209 */
[----:B------:R-:W-:Y:S01]  /*75b0*/  SHF.R.S32.HI R91, RZ, 0x18, R92 ;  /* 0x00000018ff5b7819 */ /* 0x000fe2000001145c */
[----:B------:R-:W-:Y:S01]  /*75c0*/  IMAD R61, R78, R65, RZ ;  /* 0x000000414e3d7224 */ /* 0x000fe200078e02ff */
[----:B------:R-:W-:Y:S01]  /*75d0*/  SHF.L.U32 R121, R92, 0x8, RZ ;  /* 0x000000085c797819 */ /* 0x000fe200000006ff */
[C---:B------:R-:W-:Y:S01]  /*75e0*/  IMAD R12, R78.reuse, R12, RZ ;  /* 0x0000000c4e0c7224 */ /* 0x040fe200078e02ff */
[----:B------:R-:W-:Y:S01]  /*75f0*/  SHF.R.S32.HI R92, RZ, 0x18, R93 ;  /* 0x00000018ff5c7819 */ /* 0x000fe2000001145d */
[----:B------:R-:W-:Y:S01]  /*7600*/  IMAD.MOV.U32 R65, RZ, RZ, R141 ;  /* 0x000000ffff417224 */ /* 0x000fe200078e008d */
[----:B------:R-:W-:Y:S01]  /*7610*/  SHF.L.U32 R118, R93, 0x8, RZ ;  /* 0x000000085d767819 */ /* 0x000fe200000006ff */
[----:B------:R-:W-:Y:S01]  /*7620*/  IMAD R10, R7, R82, R10 ;  /* 0x00000052070a7224 */ /* 0x000fe200078e020a */
[----:B------:R-:W-:Y:S01]  /*7630*/  MOV R7, R138 ;  /* 0x0000008a00077202 */ /* 0x000fe20000000f00 */
[----:B------:R-:W-:Y:S01]  /*7640*/  IMAD R13, R78, R13, RZ ;  /* 0x0000000d4e0d7224 */ /* 0x000fe200078e02ff */
[----:B------:R-:W-:Y:S01]  /*7650*/  SHF.R.S32.HI R93, RZ, 0x18, R94 ;  /* 0x00000018ff5d7819 */ /* 0x000fe2000001145e */
[----:B------:R-:W-:Y:S01]  /*7660*/  IMAD R11, R84, R82, R11 ;  /* 0x00000052540b7224 */ /* 0x000fe200078e020b */
[----:B------:R-:W-:Y:S01]  /*7670*/  I2IP.S8.S32.SAT R84, R5, R4, R64 ;  /* 0x0000000405547239 */ /* 0x000fe20000001440 */
[C---:B------:R-:W-:Y:S01]  /*7680*/  IMAD R14, R78.reuse, R14, RZ ;  /* 0x0000000e4e0e7224 */ /* 0x040fe200078e02ff */
[----:B------:R-:W-:Y:S01]  /*7690*/  SHF.R.S32.HI R5, RZ, 0x18, R137 ;  /* 0x00000018ff057819 */ /* 0x000fe20000011489 */
[----:B------:R-:W-:Y:S01]  /*76a0*/  IMAD R12, R65, R82, R12 ;  /* 0x00000052410c7224 */ /* 0x000fe200078e020c */
[----:B------:R-:W-:Y:S01]  /*76b0*/  I2IP.S8.S32.SAT R10, R11, R10, RZ ;  /* 0x0000000a0b0a7239 */ /* 0x000fe200000014ff */
[----:B------:R-:W-:Y:S01]  /*76c0*/  IMAD R15, R78, R15, RZ ;  /* 0x0000000f4e0f7224 */ /* 0x000fe200078e02ff */
[----:B------:R-:W-:Y:S01]  /*76d0*/  SHF.R.S32.HI R94, RZ, 0x18, R95 ;  /* 0x00000018ff5e7819 */ /* 0x000fe2000001145f */
[-C--:B------:R-:W-:Y:S01]  /*76e0*/  IMAD R13, R6, R82.reuse, R13 ;  /* 0x00000052060d7224 */ /* 0x080fe200078e020d */
[----:B------:R-:W-:Y:S01]  /*76f0*/  SHF.R.S32.HI R6, RZ, 0x18, R134 ;  /* 0x00000018ff067819 */ /* 0x000fe20000011486 */
[-C--:B------:R-:W-:Y:S01]  /*7700*/  IMAD R14, R81, R82.reuse, R14 ;  /* 0x00000052510e7224 */ /* 0x080fe200078e020e */
        /* <DEDUP_REMOVED lines=10> */
[----:B------:R-:W-:Y:S01]  /*77b0*/  MOV R5, R135 ;  /* 0x0000008700057202 */ /* 0x000fe20000000f00 */
[-C--:B------:R-:W-:Y:S01]  /*77c0*/  IMAD R3, R4, R82.reuse, R3 ;  /* 0x0000005204037224 */ /* 0x080fe200078e0203 */
[----:B------:R-:W-:Y:S01]  /*77d0*/  SHF.R.S32.HI R4, RZ, 0x18, R131 ;  /* 0x00000018ff047819 */ /* 0x000fe20000011483 */
[----:B------:R-:W-:Y:S01]  /*77e0*/  IMAD R19, R86, R82, R19 ;  /* 0x0000005256137224 */ /* 0x000fe200078e0213 */
[----:B------:R-:W-:Y:S01]  /*77f0*/  I2IP.S8.S32.SAT R86, R13, R12, R14 ;  /* 0x0000000c0d567239 */ /* 0x000fe2000000140e */
[----:B------:R-:W-:Y:S01]  /*7800*/  IMAD R18, R78, R22, RZ ;  /* 0x000000164e127224 */ /* 0x000fe200078e02ff */
[----:B------:R-:W-:Y:S01]  /*7810*/  SHF.L.U32 R109, R96, 0x8, RZ ;  /* 0x00000008606d7819 */ /* 0x000fe200000006ff */
[----:B------:R-:W-:Y:S01]  /*7820*/  IMAD R16, R5, R82, R16 ;  /* 0x0000005205107224 */ /* 0x000fe200078e0210 */
[----:B------:R-:W-:Y:S01]  /*7830*/  I2IP.S8.S32.SAT R19, R19, R3, RZ ;  /* 0x0000000313137239 */ /* 0x000fe200000014ff */
[----:B------:R-:W-:Y:S01]  /*7840*/  IMAD R23, R78, R23, RZ ;  /* 0x000000174e177224 */ /* 0x000fe200078e02ff */
[----:B------:R-:W-:Y:S01]  /*7850*/  MOV R3, R132 ;  /* 0x0000008400037202 */ /* 0x000fe20000000f00 */
[-C--:B------:R-:W-:Y:S01]  /*7860*/  IMAD R17, R6, R82.reuse, R17 ;  /* 0x0000005206117224 */ /* 0x080fe200078e0211 */
[----:B------:R-:W-:Y:S01]  /*7870*/  MOV R5, R129 ;  /* 0x0000008100057202 */ /* 0x000fe20000000f00 */
[-C--:B------:R-:W-:Y:S01]  /*7880*/  IMAD R18, R7, R82.reuse, R18 ;  /* 0x0000005207127224 */ /* 0x080fe200078e0212 */
[----:B------:R-:W-:Y:S01]  /*7890*/  SHF.R.S32.HI R7, RZ, 0x18, R127 ;  /* 0x00000018ff077819 */ /* 0x000fe2000001147f */
[----:B------:R-:W-:Y:S01]  /*78a0*/  IMAD R23, R87, R82, R23 ;  /* 0x0000005257177224 */ /* 0x000fe200078e0217 */
[----:B------:R-:W-:Y:S01]  /*78b0*/  I2IP.S8.S32.SAT R87, R2, R0, R19 ;  /* 0x0000000002577239 */ /* 0x000fe20000001413 */
[----:B------:R-:W-:Y:S01]  /*78c0*/  IMAD R20, R3, R82, R20 ;  /* 0x0000005203147224 */ /* 0x000fe200078e0214 */
[----:B------:R-:W-:Y:S01]  /*78d0*/  SHF.R.S32.HI R3, RZ, 0x18, R130 ;  /* 0x00000018ff037819 */ /* 0x000fe20000011482 */
[C---:B------:R-:W-:Y:S01]  /*78e0*/  IMAD R22, R78.reuse, R26, RZ ;  /* 0x0000001a4e167224 */ /* 0x040fe200078e02ff */
[----:B------:R-:W-:Y:S01]  /*78f0*/  I2IP.S8.S32.SAT R18, R23, R18, RZ ;  /* 0x0000001217127239 */ /* 0x000fe200000014ff */
[----:B------:R-:W-:Y:S01]  /*7900*/  IMAD R27, R78, R27, RZ ;  /* 0x0000001b4e1b7224 */ /* 0x000fe200078e02ff */
[----:B------:R1:W-:Y:S01]  /*7910*/  STS.128 [R153+UR49+0x6200], R84 ;  /* 0x0062005499007988 */ /* 0x0003e20008000c31 */
[----:B------:R-:W-:Y:S01]  /*7920*/  IMAD R21, R4, R82, R21 ;  /* 0x0000005204157224 */ /* 0x000fe200078e0215 */
[----:B------:R-:W-:Y:S01]  /*7930*/  I2IP.S8.S32.SAT R16, R17, R16, R18 ;  /* 0x0000001011107239 */ /* 0x000fe20000001412 */
[-C--:B------:R-:W-:Y:S01]  /*7940*/  IMAD R22, R3, R82.reuse, R22 ;  /* 0x0000005203167224 */ /* 0x080fe200078e0216 */
[----:B------:R-:W-:Y:S01]  /*7950*/  SHF.R.S32.HI R0, RZ, 0x18, R128 ;  /* 0x00000018ff007819 */ /* 0x000fe20000011480 */
[----:B------:R-:W-:Y:S01]  /*7960*/  IMAD R27, R88, R82, R27 ;  /* 0x00000052581b7224 */ /* 0x000fe200078e021b */
[----:B------:R-:W-:Y:S01]  /*7970*/  SHF.R.S32.HI R96, RZ, 0x18, R97 ;  /* 0x00000018ff607819 */ /* 0x000fe20000011461 */
[C---:B------:R-:W-:Y:S01]  /*7980*/  IMAD R26, R78.reuse, R30, RZ ;  /* 0x0000001e4e1a7224 */ /* 0x040fe200078e02ff */
[----:B------:R-:W-:Y:S01]  /*7990*/  SHF.L.U32 R106, R97, 0x8, RZ ;  /* 0x00000008616a7819 */ /* 0x000fe200000006ff */
[----:B------:R-:W-:Y:S01]  /*79a0*/  IMAD R24, R5, R82, R24 ;  /* 0x0000005205187224 */ /* 0x000fe200078e0218 */
[----:B------:R-:W-:Y:S01]  /*79b0*/  I2IP.S8.S32.SAT R17, R27, R22, RZ ;  /* 0x000000161b117239 */ /* 0x000fe200000014ff */
[----:B------:R-:W-:Y:S01]  /*79c0*/  IMAD R31, R78, R31, RZ ;  /* 0x0000001f4e1f7224 */ /* 0x000fe200078e02ff */
[----:B------:R-:W-:Y:S01]  /*79d0*/  SHF.R.S32.HI R5, RZ, 0x18, R124 ;  /* 0x00000018ff057819 */ /* 0x000fe2000001147c */
[----:B------:R-:W-:Y:S01]  /*79e0*/  IMAD R25, R0, R82, R25 ;  /* 0x0000005200197224 */ /* 0x000fe200078e0219 */
[----:B------:R-:W-:Y:S01]  /*79f0*/  I2IP.S8.S32.SAT R17, R21, R20, R17 ;  /* 0x0000001415117239 */ /* 0x000fe20000001411 */
[-C--:B------:R-:W-:Y:S01]  /*7a00*/  IMAD R26, R7, R82.reuse, R26 ;  /* 0x00000052071a7224 */ /* 0x080fe200078e021a */
[----:B------:R-:W-:Y:S01]  /*7a10*/  SHF.R.S32.HI R0, RZ, 0x18, R125 ;  /* 0x00000018ff007819 */ /* 0x000fe2000001147d */
[----:B------:R-:W-:Y:S01]  /*7a20*/  IMAD.MOV.U32 R3, RZ, RZ, R126 ;  /* 0x000000ffff037224 */ /* 0x000fe200078e007e */
[----:B------:R-:W-:Y:S01]  /*7a30*/  SHF.R.S32.HI R7, RZ, 0x18, R118 ;  /* 0x00000018ff077819 */ /* 0x000fe20000011476 */
[----:B------:R-:W-:Y:S01]  /*7a40*/  IMAD R31, R89, R82, R31 ;  /* 0x00000052591f7224 */ /* 0x000fe200078e021f */
[----:B------:R-:W-:Y:S01]  /*7a50*/  SHF.R.S32.HI R97, RZ, 0x18, R98 ;  /* 0x00000018ff617819 */ /* 0x000fe20000011462 */
[----:B------:R-:W-:Y:S01]  /*7a60*/  IMAD R30, R78, R34, RZ ;  /* 0x000000224e1e7224 */ /* 0x000fe200078e02ff */
[----:B------:R-:W-:Y:S01]  /*7a70*/  SHF.L.U32 R103, R98, 0x8, RZ ;  /* 0x0000000862677819 */ /* 0x000fe200000006ff */
[----:B------:R-:W-:Y:S01]  /*7a80*/  IMAD R28, R3, R82, R28 ;  /* 0x00000052031c7224 */ /* 0x000fe200078e021c */
[----:B------:R-:W-:Y:S01]  /*7a90*/  I2IP.S8.S32.SAT R18, R31, R26, RZ ;  /* 0x0000001a1f127239 */ /* 0x000fe200000014ff */
[----:B------:R-:W-:Y:S01]  /*7aa0*/  IMAD R35, R78, R35, RZ ;  /* 0x000000234e237224 */ /* 0x000fe200078e02ff */
[----:B------:R-:W-:Y:S01]  /*7ab0*/  MOV R3, R123 ;  /* 0x0000007b00037202 */ /* 0x000fe20000000f00 */
[----:B------:R-:W-:Y:S01]  /*7ac0*/  IMAD R29, R0, R82, R29 ;  /* 0x00000052001d7224 */ /* 0x000fe200078e021d */
[----:B------:R-:W-:Y:S01]  /*7ad0*/  I2IP.S8.S32.SAT R18, R25, R24, R18 ;  /* 0x0000001819127239 */ /* 0x000fe20000001412 */
[-C--:B------:R-:W-:Y:S01]  /*7ae0*/  IMAD R30, R5, R82.reuse, R30 ;  /* 0x00000052051e7224 */ /* 0x080fe200078e021e */
[----:B------:R-:W-:Y:S01]  /*7af0*/  SHF.R.S32.HI R0, RZ, 0x18, R122 ;  /* 0x00000018ff007819 */ /* 0x000fe2000001147a */
[----:B------:R-:W-:Y:S01]  /*7b00*/  IMAD R35, R90, R82, R35 ;  /* 0x000000525a237224 */ /* 0x000fe200078e0223 */
[----:B------:R-:W-:Y:S01]  /*7b10*/  MOV R5, R120 ;  /* 0x0000007800057202 */ /* 0x000fe20000000f00 */
[----:B------:R-:W-:Y:S01]  /*7b20*/  IMAD R32, R3, R82, R32 ;  /* 0x0000005203207224 */ /* 0x000fe200078e0220 */
[----:B------:R-:W-:Y:S01]  /*7b30*/  SHF.R.S32.HI R3, RZ, 0x18, R121 ;  /* 0x00000018ff037819 */ /* 0x000fe20000011479 */
[C---:B------:R-:W-:Y:S01]  /*7b40*/  IMAD R34, R78.reuse, R38, RZ ;  /* 0x000000264e227224 */ /* 0x040fe200078e02ff */
[----:B------:R-:W-:Y:S01]  /*7b50*/  I2IP.S8.S32.SAT R19, R35, R30, RZ ;  /* 0x0000001e23137239 */ /* 0x000fe200000014ff */
[----:B------:R-:W-:Y:S01]  /*7b60*/  IMAD R39, R78, R39, RZ ;  /* 0x000000274e277224 */ /* 0x000fe200078e02ff */
[----:B------:R-:W-:Y:S01]  /*7b70*/  SHF.R.S32.HI R98, RZ, 0x18, R99 ;  /* 0x00000018ff627819 */ /* 0x000fe20000011463 */
[----:B------:R-:W-:Y:S01]  /*7b80*/  IMAD R33, R0, R82, R33 ;  /* 0x0000005200217224 */ /* 0x000fe200078e0221 */
[----:B------:R-:W-:Y:S01]  /*7b90*/  I2IP.S8.S32.SAT R19, R29, R28, R19 ;  /* 0x0000001c1d137239 */ /* 0x000fe20000001413 */
[-C--:B------:R-:W-:Y:S01]  /*7ba0*/  IMAD R34, R3, R82.reuse, R34 ;  /* 0x0000005203227224 */ /* 0x080fe200078e0222 */
[----:B------:R-:W-:Y:S01]  /*7bb0*/  SHF.R.S32.HI R0, RZ, 0x18, R119 ;  /* 0x00000018ff007819 */ /* 0x000fe20000011477 */
[----:B------:R-:W-:Y:S01]  /*7bc0*/  IMAD R39, R91, R82, R39 ;  /* 0x000000525b277224 */ /* 0x000fe200078e0227 */
[----:B------:R-:W-:Y:S01]  /*7bd0*/  MOV R3, R117 ;  /* 0x0000007500037202 */ /* 0x000fe20000000f00 */
[C---:B------:R-:W-:Y:S01]  /*7be0*/  IMAD R38, R78.reuse, R42, RZ ;  /* 0x0000002a4e267224 */ /* 0x040fe200078e02ff */
[----:B------:R1:W-:Y:S01]  /*7bf0*/  STS.128 [R172+0x6200], R16 ;  /* 0x00620010ac007388 */ /* 0x0003e20000000c00 */
        /* <DEDUP_REMOVED lines=8> */
[-C--:B------:R-:W-:Y:S01]  /*7c80*/  IMAD R43, R92, R82.reuse, R43 ;  /* 0x000000525c2b7224 */ /* 0x080fe200078e022b */
[----:B------:R-:W-:Y:S01]  /*7c90*/  SHF.R.S32.HI R7, RZ, 0x18, R112 ;  /* 0x00000018ff077819 */ /* 0x000fe20000011470 */
[----:B------:R-:W-:Y:S01]  /*7ca0*/  IMAD R40, R3, R82, R40 ;  /* 0x0000005203287224 */ /* 0x000fe200078e0228 */
[----:B------:R-:W-:Y:S01]  /*7cb0*/  SHF.R.S32.HI R3, RZ, 0x18, R115 ;  /* 0x00000018ff037819 */ /* 0x000fe20000011473 */
[C---:B------:R-:W-:Y:S01]  /*7cc0*/  IMAD R42, R78.reuse, R46, RZ ;  /* 0x0000002e4e2a7224 */ /* 0x040fe200078e02ff */
[----:B------:R-:W-:Y:S01]  /*7cd0*/  I2IP.S8.S32.SAT R38, R43, R38, RZ ;  /* 0x000000262b267239 */ /* 0x000fe200000014ff */
[----:B------:R-:W-:Y:S01]  /*7ce0*/  IMAD R47, R78, R47, RZ ;  /* 0x0000002f4e2f7224 */ /* 0x000fe200078e02ff */
[----:B------:R-:W-:Y:S01]  /*7cf0*/  SHF.L.U32 R100, R99, 0x8, RZ ;  /* 0x0000000863647819 */ /* 0x000fe200000006ff */
[----:B------:R-:W-:Y:S01]  /*7d00*/  IMAD R41, R0, R82, R41 ;  /* 0x0000005200297224 */ /* 0x000fe200078e0229 */
[----:B------:R-:W-:Y:S01]  /*7d10*/  I2IP.S8.S32.SAT R33, R37, R36, R38 ;  /* 0x0000002425217239 */ /* 0x000fe20000001426 */
[-C--:B------:R-:W-:Y:S01]  /*7d20*/  IMAD R42, R3, R82.reuse, R42 ;  /* 0x00000052032a7224 */ /* 0x080fe200078e022a */
[----:B------:R-:W-:Y:S01]  /*7d30*/  SHF.R.S32.HI R0, RZ, 0x18, R113 ;  /* 0x00000018ff007819 */ /* 0x000fe20000011471 */
[----:B------:R-:W-:Y:S01]  /*7d40*/  IMAD R47, R93, R82, R47 ;  /* 0x000000525d2f7224 */ /* 0x000fe200078e022f */
[----:B------:R-:W-:Y:S01]  /*7d50*/  IADD3 R76, PT, PT, R76, 0x1, RZ ;  /* 0x000000014c4c7810 */ /* 0x000fe20007ffe0ff */
[C---:B------:R-:W-:Y:S02]  /*7d60*/  IMAD R46, R78.reuse, R50, RZ ;  /* 0x000000324e2e7224 */ /* 0x040fe400078e02ff */
        /* <DEDUP_REMOVED lines=8> */
[----:B------:R-:W-:Y:S02]  /*7df0*/  IMAD.MOV.U32 R3, RZ, RZ, R111 ;  /* 0x000000ffff037224 */ /* 0x000fe400078e006f */
[-C--:B------:R-:W-:Y:S02]  /*7e00*/  IMAD R51, R94, R82.reuse, R51 ;  /* 0x000000525e337224 */ /* 0x080fe400078e0233 */
[----:B------:R-:W-:Y:S01]  /*7e10*/  IMAD R48, R3, R82, R48 ;  /* 0x0000005203307224 */ /* 0x000fe200078e0230 */
[----:B------:R-:W-:Y:S01]  /*7e20*/  SHF.R.S32.HI R3, RZ, 0x18, R109 ;  /* 0x00000018ff037819 */ /* 0x000fe2000001146d */
[C---:B------:R-:W-:Y:S01]  /*7e30*/  IMAD R50, R78.reuse, R54, RZ ;  /* 0x000000364e327224 */ /* 0x040fe200078e02ff */
[----:B------:R-:W-:Y:S01]  /*7e40*/  I2IP.S8.S32.SAT R35, R51, R46, RZ ;  /* 0x0000002e33237239 */ /* 0x000fe200000014ff */
[----:B------:R-:W-:Y:S02]  /*7e50*/  IMAD R55, R78, R55, RZ ;  /* 0x000000374e377224 */ /* 0x000fe400078e02ff */
[----:B------:R-:W-:Y:S01]  /*7e60*/  IMAD R49, R0, R82, R49 ;  /* 0x0000005200317224 */ /* 0x000fe200078e0231 */
[----:B------:R-:W-:Y:S01]  /*7e70*/  I2IP.S8.S32.SAT R35, R45, R44, R35 ;  /* 0x0000002c2d237239 */ /* 0x000fe20000001423 */
[-C--:B------:R-:W-:Y:S01]  /*7e80*/  IMAD R50, R3, R82.reuse, R50 ;  /* 0x0000005203327224 */ /* 0x080fe200078e0232 */
[----:B------:R-:W-:Y:S01]  /*7e90*/  SHF.R.S32.HI R0, RZ, 0x18, R107 ;  /* 0x00000018ff007819 */ /* 0x000fe2000001146b */
[----:B------:R-:W-:Y:S01]  /*7ea0*/  IMAD R55, R95, R82, R55 ;  /* 0x000000525f377224 */ /* 0x000fe200078e0237 */
[----:B------:R-:W-:Y:S01]  /*7eb0*/  SHF.R.S32.HI R3, RZ, 0x18, R106 ;  /* 0x00000018ff037819 */ /* 0x000fe2000001146a */
        /* <DEDUP_REMOVED lines=11> */
[----:B------:R-:W-:Y:S01]  /*7f70*/  SHF.R.S32.HI R3, RZ, 0x18, R103 ;  /* 0x00000018ff037819 */ /* 0x000fe20000011467 */
[----:B------:R-:W-:Y:S02]  /*7f80*/  IMAD R58, R78, R62, RZ ;  /* 0x0000003e4e3a7224 */ /* 0x000fe400078e02ff */
[----:B------:R-:W-:Y:S01]  /*7f90*/  IMAD R56, R5, R82, R56 ;  /* 0x0000005205387224 */ /* 0x000fe200078e0238 */
[----:B------:R-:W-:Y:S01]  /*7fa0*/  MOV R5, R102 ;  /* 0x0000006600057202 */ /* 0x000fe20000000f00 */
[----:B------:R-:W-:Y:S01]  /*7fb0*/  IMAD R57, R0, R82, R57 ;  /* 0x0000005200397224 */ /* 0x000fe200078e0239 */
[----:B------:R-:W-:Y:S01]  /*7fc0*/  SHF.R.S32.HI R0, RZ, 0x18, R101 ;  /* 0x00000018ff007819 */ /* 0x000fe20000011465 */
[C---:B------:R-:W-:Y:S01]  /*7fd0*/  IMAD R63, R78.reuse, R63, RZ ;  /* 0x0000003f4e3f7224 */ /* 0x040fe200078e02ff */
[----:B------:R-:W-:Y:S01]  /*7fe0*/  I2IP.S8.S32.SAT R54, R59, R54, RZ ;  /* 0x000000363b367239 */ /* 0x000fe200000014ff */
[-C--:B------:R-:W-:Y:S01]  /*7ff0*/  IMAD R58, R3, R82.reuse, R58 ;  /* 0x00000052033a7224 */ /* 0x080fe200078e023a */
[----:B------:R-:W-:Y:S01]  /*8000*/  SHF.R.S32.HI R3, RZ, 0x18, R100 ;  /* 0x00000018ff037819 */ /* 0x000fe20000011464 */
[----:B------:R-:W-:Y:S01]  /*8010*/  IMAD R63, R97, R82, R63 ;  /* 0x00000052613f7224 */ /* 0x000fe200078e023f */
[----:B------:R-:W-:Y:S01]  /*8020*/  I2IP.S8.S32.SAT R49, R53, R52, R54 ;  /* 0x0000003435317239 */ /* 0x000fe20000001436 */
        /* <DEDUP_REMOVED lines=19> */
[----:B------:R-:W-:Y:S02]  /*8160*/  UIADD3 UR8, UP0, UPT, UR52, 0x680, URZ ;  /* 0x0000068034087890 */ /* 0x000fe4000ff1e0ff */
[----:B------:R-:W-:Y:S02]  /*8170*/  UIADD3 UR5, UPT, UPT, UR41, 0x40, URZ ;  /* 0x0000004029057890 */ /* 0x000fe4000fffe0ff */
[----:B------:R-:W-:Y:S02]  /*8180*/  UIADD3 UR4, UPT, UPT, UR49, 0x6200, URZ ;  /* 0x0000620031047890 */ /* 0x000fe4000fffe0ff */
[----:B------:R-:W-:Y:S01]  /*8190*/  UIADD3.X UR9, UPT, UPT, URZ, UR53, URZ, UP0, !UPT ;  /* 0x00000035ff097290 */ /* 0x000fe200087fe4ff */
[----:B------:R-:W-:Y:S01]  /*81a0*/  UMOV UR6, UR42 ;  /* 0x0000002a00067c82 */ /* 0x000fe20008000000 */
[----:B------:R-:W-:Y:S07]  /*81b0*/  UMOV UR7, UR36 ;  /* 0x0000002400077c82 */ /* 0x000fee0008000000 */
[----:B------:R2:W-:Y:S01]  /*81c0*/  UTMASTG.3D [UR4], [UR8] ;  /* 0x00000004080073b5 */ /* 0x0005e20008010000 */
[----:B------:R0:W-:Y:S01]  /*81d0*/  UTMACMDFLUSH ;  /* 0x00000000000079b7 */ /* 0x0001e20000000000 */
[----:B--2---:R-:W-:Y:S04]  /*81e0*/  DEPBAR.LE SB0, 0x1 ;  /* 0x000080400000791a */ /* 0x004fe80000000000 */
.L_x_103:
[----:B------:R-:W-:Y:S05]  /*81f0*/  BSYNC.RECONVERGENT B0 ;  /* 0x0000000000007941 */ /* 0x000fea0003800200 */
.L_x_102:
[----:B------:R-:W-:Y:S01]  /*8200*/  BAR.SYNC.DEFER_BLOCKING 0x1, 0x80 ;  /* 0x0042000000007b1d */ /* 0x000fe20000010000 */
[----:B------:R-:W-:Y:S01]  /*8210*/  ISETP.NE.AND P2, PT, R168, RZ, PT ;  /* 0x000000ffa800720c */ /* 0x000fe20003f45270 */
[----:B------:R-:W-:Y:S01]  /*8220*/  IMAD.IADD R20, R75, 0x1, R150 ;  /* 0x000000014b147824 */ /* 0x000fe200078e0296 */
[----:B------:R-:W-:Y:S01]  /*8230*/  ISETP.NE.AND P0, PT, R169, 0x2, PT ;  /* 0x00000002a900780c */ /* 0x000fe20003f05270 */
[----:B------:R-:W-:Y:S01]  /*8240*/  IMAD.IADD R21, R77, 0x1, R152 ;  /* 0x000000014d157824 */ /* 0x000fe200078e0298 */
[----:B------:R-:W-:Y:S02]  /*8250*/  ISETP.NE.AND P1, PT, R76, 0x4, PT ;  /* 0x000000044c00780c */ /* 0x000fe40003f25270 */
[----:B------:R-:W-:Y:S02]  /*8260*/  SEL R0, RZ, 0x1, P0 ;  /* 0x00000001ff007807 */ /* 0x000fe40000000000 */
[----:B------:R-:W-:Y:S02]  /*8270*/  SEL R3, RZ, 0x1, P1 ;  /* 0x00000001ff037807 */ /* 0x000fe40000800000 */
[----:B------:R-:W-:Y:S02]  /*8280*/  LOP3.LUT R161, R161, R0, RZ, 0x3c, !PT ;  /* 0x00000000a1a17212 */ /* 0x000fe400078e3cff */
[----:B------:R-:W-:Y:S02]  /*8290*/  LOP3.LUT R162, R162, R3, RZ, 0x3c, !PT ;  /* 0x00000003a2a27212 */ /* 0x000fe400078e3cff */
[----:B------:R-:W-:Y:S02]  /*82a0*/  @P2 R2UR UR36, R158 ;  /* 0x000000009e2422ca */ /* 0x000fe400000e0000 */
[----:B------:R-:W-:Y:S02]  /*82b0*/  SEL R169, R169, RZ, P0 ;  /* 0x000000ffa9a97207 */ /* 0x000fe40000000000 */
[----:B------:R-:W-:Y:S01]  /*82c0*/  SEL R76, R76, RZ, P1 ;  /* 0x000000ff4c4c7207 */ /* 0x000fe20000800000 */
[----:B------:R-:W-:Y:S10]  /*82d0*/  @P2 BRA `(.L_x_104) ;  /* 0xffffffc400842947 */ /* 0x000ff4000383ffff */
[----:B------:R-:W-:Y:S05]  /*82e0*/  EXIT ;  /* 0x000000000000794d */ /* 0x000fea0003800000 */
.L_x_19:
[----:B--2---:R2:W1:Y:S02]  /*82f0*/  SYNCS.PHASECHK.TRANS64.TRYWAIT P0, [R3+URZ+0xe0], R2 ;  /* 0x0000e002030075a7 */ /* 0x00446400080011ff */
[----:B-1----:R-:W-:Y:S05]  /*8300*/  @!P0 NANOSLEEP.SYNCS 0x989680 ;  /* 0x009896800000895d */ /* 0x002fea0003900000 */
[----:B------:R-:W1:Y:S02]  /*8310*/  @!P0 SYNCS.PHASECHK.TRANS64 P0, [R3+URZ+0xe0], R2 ;  /* 0x0000e002030085a7 */ /* 0x000e6400080010ff */
[----:B-1----:R-:W-:Y:S05]  /*8320*/  @!P0 BRA `(.L_x_19) ;  /* 0xfffffffc00f08947 */ /* 0x002fea000383ffff */
[----:B------:R-:W-:Y:S05]  /*8330*/  BRA `(.L_x_105) ;  /* 0xffffff90009c7947 */ /* 0x000fea000383ffff */
.L_x_22:
[----:B-1----:R-:W-:-:S07]  /*8340*/  MOV R2, UR33 ;  /* 0x0000002100027c02 */ /* 0x002fce0008000f00 */
.L_x_106:
[----:B-1----:R1:W2:Y:S02]  /*8350*/  SYNCS.PHASECHK.TRANS64.TRYWAIT P0, [R2+URZ+0x20], R5 ;  /* 0x00002005020075a7 */ /* 0x0022a400080011ff */
[----:B--2---:R-:W-:Y:S05]  /*8360*/  @!P0 NANOSLEEP.SYNCS 0x989680 ;  /* 0x009896800000895d */ /* 0x004fea0003900000 */
[----:B------:R-:W2:Y:S02]  /*8370*/  @!P0 SYNCS.PHASECHK.TRANS64 P0, [R2+URZ+0x20], R5 ;  /* 0x00002005020085a7 */ /* 0x000ea400080010ff */
[----:B--2---:R-:W-:Y:S05]  /*8380*/  @!P0 BRA `(.L_x_106) ;  /* 0xfffffffc00f08947 */ /* 0x004fea000383ffff */
[----:B------:R-:W-:Y:S05]  /*8390*/  BRA `(.L_x_21) ;  /* 0xffffff9000ec7947 */ /* 0x000fea000383ffff */
.L_x_28:
[----:B-1----:R-:W-:-:S07]  /*83a0*/  MOV R2, UR17 ;  /* 0x0000001100027c02 */ /* 0x002fce0008000f00 */
.L_x_107:
[----:B-1----:R1:W2:Y:S02]  /*83b0*/  SYNCS.PHASECHK.TRANS64.TRYWAIT P0, [R2+URZ+0x20], R5 ;  /* 0x00002005020075a7 */ /* 0x0022a400080011ff */
[----:B--2---:R-:W-:Y:S05]  /*83c0*/  @!P0 NANOSLEEP.SYNCS 0x989680 ;  /* 0x009896800000895d */ /* 0x004fea0003900000 */
[----:B------:R-:W2:Y:S02]  /*83d0*/  @!P0 SYNCS.PHASECHK.TRANS64 P0, [R2+URZ+0x20], R5 ;  /* 0x00002005020085a7 */ /* 0x000ea400080010ff */
[----:B--2---:R-:W-:Y:S05]  /*83e0*/  @!P0 BRA `(.L_x_107) ;  /* 0xfffffffc00f08947 */ /* 0x004fea000383ffff */
[----:B------:R-:W-:Y:S05]  /*83f0*/  BRA `(.L_x_27) ;  /* 0xffffff9400907947 */ /* 0x000fea000383ffff */
.L_x_32:
[----:B-1----:R1:W2:Y:S02]  /*8400*/  SYNCS.PHASECHK.TRANS64.TRYWAIT P0, [R2+URZ+0x70], R3 ;  /* 0x00007003020075a7 */ /* 0x0022a400080011ff */
[----:B--2---:R-:W-:Y:S05]  /*8410*/  @!P0 NANOSLEEP.SYNCS 0x989680 ;  /* 0x009896800000895d */ /* 0x004fea0003900000 */
[----:B------:R-:W2:Y:S02]  /*8420*/  @!P0 SYNCS.PHASECHK.TRANS64 P0, [R2+URZ+0x70], R3 ;  /* 0x00007003020085a7 */ /* 0x000ea400080010ff */
[----:B--2---:R-:W-:Y:S05]  /*8430*/  @!P0 BRA `(.L_x_32) ;  /* 0xfffffffc00f08947 */ /* 0x004fea000383ffff */
[----:B------:R-:W-:Y:S05]  /*8440*/  BRA `(.L_x_108) ;  /* 0xffffff98001c7947 */ /* 0x000fea000383ffff */
.L_x_36:
[----:B----4-:R-:W-:-:S07]  /*8450*/  MOV R0, UR5 ;  /* 0x0000000500007c02 */ /* 0x010fce0008000f00 */
.L_x_109:
[----:B-1----:R1:W2:Y:S02]  /*8460*/  SYNCS.PHASECHK.TRANS64.TRYWAIT P0, [R0+URZ], R3 ;  /* 0x00000003000075a7 */ /* 0x0022a400080011ff */
[----:B--2---:R-:W-:Y:S05]  /*8470*/  @!P0 NANOSLEEP.SYNCS 0x989680 ;  /* 0x009896800000895d */ /* 0x004fea0003900000 */
[----:B------:R-:W2:Y:S02]  /*8480*/  @!P0 SYNCS.PHASECHK.TRANS64 P0, [R0+URZ], R3 ;  /* 0x00000003000085a7 */ /* 0x000ea400080010ff */
[----:B--2---:R-:W-:Y:S05]  /*8490*/  @!P0 BRA `(.L_x_109) ;  /* 0xfffffffc00f08947 */ /* 0x004fea000383ffff */
[----:B------:R-:W-:Y:S05]  /*84a0*/  BRA `(.L_x_110) ;  /* 0xffffff9c008c7947 */ /* 0x000fea000383ffff */
.L_x_37:
[----:B----4-:R-:W-:-:S07]  /*84b0*/  MOV R0, UR5 ;  /* 0x0000000500007c02 */ /* 0x010fce0008000f00 */
.L_x_111:
[----:B-1----:R1:W2:Y:S02]  /*84c0*/  SYNCS.PHASECHK.TRANS64.TRYWAIT P0, [R0+URZ], R3 ;  /* 0x00000003000075a7 */ /* 0x0022a400080011ff */
[----:B--2---:R-:W-:Y:S05]  /*84d0*/  @!P0 NANOSLEEP.SYNCS 0x989680 ;  /* 0x009896800000895d */ /* 0x004fea0003900000 */
[----:B------:R-:W2:Y:S02]  /*84e0*/  @!P0 SYNCS.PHASECHK.TRANS64 P0, [R0+URZ], R3 ;  /* 0x00000003000085a7 */ /* 0x000ea400080010ff */
[----:B--2---:R-:W-:Y:S05]  /*84f0*/  @!P0 BRA `(.L_x_111) ;  /* 0xfffffffc00f08947 */ /* 0x004fea000383ffff */
[----:B------:R-:W-:Y:S05]  /*8500*/  BRA `(.L_x_112) ;  /* 0xffffff9c00987947 */ /* 0x000fea000383ffff */
.L_x_38:
[----:B----4-:R-:W-:-:S07]  /*8510*/  MOV R0, UR5 ;  /* 0x0000000500007c02 */ /* 0x010fce0008000f00 */
.L_x_113:
[----:B-1----:R1:W2:Y:S02]  /*8520*/  SYNCS.PHASECHK.TRANS64.TRYWAIT P0, [R0+URZ], R3 ;  /* 0x00000003000075a7 */ /* 0x0022a400080011ff */
[----:B--2---:R-:W-:Y:S05]  /*8530*/  @!P0 NANOSLEEP.SYNCS 0x989680 ;  /* 0x009896800000895d */ /* 0x004fea0003900000 */
[----:B------:R-:W2:Y:S02]  /*8540*/  @!P0 SYNCS.PHASECHK.TRANS64 P0, [R0+URZ], R3 ;  /* 0x00000003000085a7 */ /* 0x000ea400080010ff */
[----:B--2---:R-:W-:Y:S05]  /*8550*/  @!P0 BRA `(.L_x_113) ;  /* 0xfffffffc00f08947 */ /* 0x004fea000383ffff */
[----:B------:R-:W-:Y:S05]  /*8560*/  BRA `(.L_x_114) ;  /* 0xffffff9c00a47947 */ /* 0x000fea000383ffff */
.L_x_41:
[----:B-1----:R1:W2:Y:S02]  /*8570*/  SYNCS.PHASECHK.TRANS64.TRYWAIT P0, [R0+URZ+0xd0], R5 ;  /* 0x0000d005000075a7 */ /* 0x0022a400080011ff */
[----:B--2---:R-:W-:Y:S05]  /*8580*/  @!P0 NANOSLEEP.SYNCS 0x989680 ;  /* 0x009896800000895d */ /* 0x004fea0003900000 */
[----:B------:R-:W2:Y:S02]  /*8590*/  @!P0 SYNCS.PHASECHK.TRANS64 P0, [R0+URZ+0xd0], R5 ;  /* 0x0000d005000085a7 */ /* 0x000ea400080010ff */
[----:B--2---:R-:W-:Y:S05]  /*85a0*/  @!P0 BRA `(.L_x_41) ;  /* 0xfffffffc00f08947 */ /* 0x004fea000383ffff */
[----:B------:R-:W-:Y:S05]  /*85b0*/  BRA `(.L_x_115) ;  /* 0xffffffa000007947 */ /* 0x000fea000383ffff */
.L_x_42:
[----:B------:R-:W-:-:S07]  /*85c0*/  MOV R0, UR5 ;  /* 0x0000000500007c02 */ /* 0x000fce0008000f00 */
.L_x_116:
[----:B-1----:R1:W2:Y:S02]  /*85d0*/  SYNCS.PHASECHK.TRANS64.TRYWAIT P0, [R0+URZ+0x80], R5 ;  /* 0x00008005000075a7 */ /* 0x0022a400080011ff */
[----:B--2---:R-:W-:Y:S05]  /*85e0*/  @!P0 NANOSLEEP.SYNCS 0x989680 ;  /* 0x009896800000895d */ /* 0x004fea0003900000 */
[----:B------:R-:W2:Y:S02]  /*85f0*/  @!P0 SYNCS.PHASECHK.TRANS64 P0, [R0+URZ+0x80], R5 ;  /* 0x00008005000085a7 */ /* 0x000ea400080010ff */
[----:B--2---:R-:W-:Y:S05]  /*8600*/  @!P0 BRA `(.L_x_116) ;  /* 0xfffffffc00f08947 */ /* 0x004fea000383ffff */
[----:B------:R-:W-:Y:S05]  /*8610*/  BRA `(.L_x_117) ;  /* 0xffffffa000107947 */ /* 0x000fea000383ffff */
.L_x_43:
[----:B-1----:R1:W2:Y:S02]  /*8620*/  SYNCS.PHASECHK.TRANS64.TRYWAIT P1, [R0+URZ+0x70], R5 ;  /* 0x00007005000075a7 */ /* 0x0022a400080211ff */
[----:B--2---:R-:W-:Y:S05]  /*8630*/  @!P1 NANOSLEEP.SYNCS 0x989680 ;  /* 0x009896800000995d */ /* 0x004fea0003900000 */
[----:B------:R-:W2:Y:S02]  /*8640*/  @!P1 SYNCS.PHASECHK.TRANS64 P1, [R0+URZ+0x70], R5 ;  /* 0x00007005000095a7 */ /* 0x000ea400080210ff */
[----:B--2---:R-:W-:Y:S05]  /*8650*/  @!P1 BRA `(.L_x_43) ;  /* 0xfffffffc00f09947 */ /* 0x004fea000383ffff */
[----:B------:R-:W-:Y:S05]  /*8660*/  BRA `(.L_x_118) ;  /* 0xffffffa000407947 */ /* 0x000fea000383ffff */
.L_x_46:
[----:B------:R-:W-:-:S07]  /*8670*/  MOV R0, UR5 ;  /* 0x0000000500007c02 */ /* 0x000fce0008000f00 */
.L_x_119:
[----:B-1----:R1:W2:Y:S02]  /*8680*/  SYNCS.PHASECHK.TRANS64.TRYWAIT P0, [R0+URZ+0x80], R3 ;  /* 0x00008003000075a7 */ /* 0x0022a400080011ff */
[----:B--2---:R-:W-:Y:S05]  /*8690*/  @!P0 NANOSLEEP.SYNCS 0x989680 ;  /* 0x009896800000895d */ /* 0x004fea0003900000 */
[----:B------:R-:W2:Y:S02]  /*86a0*/  @!P0 SYNCS.PHASECHK.TRANS64 P0, [R0+URZ+0x80], R3 ;  /* 0x00008003000085a7 */ /* 0x000ea400080010ff */
[----:B--2---:R-:W-:Y:S05]  /*86b0*/  @!P0 BRA `(.L_x_119) ;  /* 0xfffffffc00f08947 */ /* 0x004fea000383ffff */
[----:B------:R-:W-:Y:S05]  /*86c0*/  BRA `(.L_x_45) ;  /* 0xffffffa000947947 */ /* 0x000fea000383ffff */
.L_x_53:
[----:B-1----:R1:W2:Y:S02]  /*86d0*/  SYNCS.PHASECHK.TRANS64.TRYWAIT P1, [R0+URZ+0x70], R5 ;  /* 0x00007005000075a7 */ /* 0x0022a400080211ff */
[----:B--2---:R-:W-:Y:S05]  /*86e0*/  @!P1 NANOSLEEP.SYNCS 0x989680 ;  /* 0x009896800000995d */ /* 0x004fea0003900000 */
[----:B------:R-:W2:Y:S02]  /*86f0*/  @!P1 SYNCS.PHASECHK.TRANS64 P1, [R0+URZ+0x70], R5 ;  /* 0x00007005000095a7 */ /* 0x000ea400080210ff */
[----:B--2---:R-:W-:Y:S05]  /*8700*/  @!P1 BRA `(.L_x_53) ;  /* 0xfffffffc00f09947 */ /* 0x004fea000383ffff */
[----:B------:R-:W-:Y:S05]  /*8710*/  BRA `(.L_x_120) ;  /* 0xffffffa800047947 */ /* 0x000fea000383ffff */
.L_x_54:
[----:B------:R-:W-:-:S07]  /*8720*/  MOV R3, UR7 ;  /* 0x0000000700037c02 */ /* 0x000fce0008000f00 */
.L_x_121:
[----:B-1----:R1:W2:Y:S02]  /*8730*/  SYNCS.PHASECHK.TRANS64.TRYWAIT P0, [R3+URZ+0xb0], R0 ;  /* 0x0000b000030075a7 */ /* 0x0022a400080011ff */
[----:B--2---:R-:W-:Y:S05]  /*8740*/  @!P0 NANOSLEEP.SYNCS 0x989680 ;  /* 0x009896800000895d */ /* 0x004fea0003900000 */
[----:B------:R-:W2:Y:S02]  /*8750*/  @!P0 SYNCS.PHASECHK.TRANS64 P0, [R3+URZ+0xb0], R0 ;  /* 0x0000b000030085a7 */ /* 0x000ea400080010ff */
[----:B--2---:R-:W-:Y:S05]  /*8760*/  @!P0 BRA `(.L_x_121) ;  /* 0xfffffffc00f08947 */ /* 0x004fea000383ffff */
[----:B------:R-:W-:Y:S05]  /*8770*/  BRA `(.L_x_122) ;  /* 0xffffffa8003c7947 */ /* 0x000fea000383ffff */
.L_x_57:
[----:B------:R-:W-:Y:S07]  /*8780*/  MOV R0, UR6 ;  /* 0x0000000600007c02 */ /* 0x000fee0008000f00 */
.L_x_123:
[----:B-1----:R1:W2:Y:S02]  /*8790*/  SYNCS.PHASECHK.TRANS64.TRYWAIT P0, [R0+URZ], R3 ;  /* 0x00000003000075a7 */ /* 0x0022a400080011ff */
[----:B--2---:R-:W-:Y:S05]  /*87a0*/  @!P0 NANOSLEEP.SYNCS 0x989680 ;  /* 0x009896800000895d */ /* 0x004fea0003900000 */
[----:B------:R-:W2:Y:S02]  /*87b0*/  @!P0 SYNCS.PHASECHK.TRANS64 P0, [R0+URZ], R3 ;  /* 0x00000003000085a7 */ /* 0x000ea400080010ff */
[----:B--2---:R-:W-:Y:S05]  /*87c0*/  @!P0 BRA `(.L_x_123) ;  /* 0xfffffffc00f08947 */ /* 0x004fea000383ffff */
[----:B------:R-:W-:Y:S05]  /*87d0*/  BRA `(.L_x_56) ;  /* 0xffffffa800587947 */ /* 0x000fea000383ffff */
.L_x_60:
[----:B------:R-:W-:-:S07]  /*87e0*/  MOV R0, UR6 ;  /* 0x0000000600007c02 */ /* 0x000fce0008000f00 */
.L_x_124:
[----:B--2---:R2:W4:Y:S02]  /*87f0*/  SYNCS.PHASECHK.TRANS64.TRYWAIT P0, [R0+URZ], R3 ;  /* 0x00000003000075a7 */ /* 0x00452400080011ff */
[----:B----4-:R-:W-:Y:S05]  /*8800*/  @!P0 NANOSLEEP.SYNCS 0x989680 ;  /* 0x009896800000895d */ /* 0x010fea0003900000 */
[----:B------:R-:W4:Y:S02]  /*8810*/  @!P0 SYNCS.PHASECHK.TRANS64 P0, [R0+URZ], R3 ;  /* 0x00000003000085a7 */ /* 0x000f2400080010ff */
[----:B----4-:R-:W-:Y:S05]  /*8820*/  @!P0 BRA `(.L_x_124) ;  /* 0xfffffffc00f08947 */ /* 0x010fea000383ffff */
[----:B------:R-:W-:Y:S05]  /*8830*/  BRA `(.L_x_125) ;  /* 0xffffffac00347947 */ /* 0x000fea000383ffff */
.L_x_61:
[----:B------:R-:W-:-:S07]  /*8840*/  MOV R0, UR6 ;  /* 0x0000000600007c02 */ /* 0x000fce0008000f00 */
.L_x_126:
[----:B-1----:R1:W2:Y:S02]  /*8850*/  SYNCS.PHASECHK.TRANS64.TRYWAIT P0, [R0+URZ], R3 ;  /* 0x00000003000075a7 */ /* 0x0022a400080011ff */
[----:B--2---:R-:W-:Y:S05]  /*8860*/  @!P0 NANOSLEEP.SYNCS 0x989680 ;  /* 0x009896800000895d */ /* 0x004fea0003900000 */
[----:B------:R-:W2:Y:S02]  /*8870*/  @!P0 SYNCS.PHASECHK.TRANS64 P0, [R0+URZ], R3 ;  /* 0x00000003000085a7 */ /* 0x000ea400080010ff */
[----:B--2---:R-:W-:Y:S05]  /*8880*/  @!P0 BRA `(.L_x_126) ;  /* 0xfffffffc00f08947 */ /* 0x004fea000383ffff */
[----:B------:R-:W-:Y:S05]  /*8890*/  BRA `(.L_x_127) ;  /* 0xffffffac00407947 */ /* 0x000fea000383ffff */
.L_x_62:
[----:B------:R-:W-:-:S07]  /*88a0*/  MOV R0, UR6 ;  /* 0x0000000600007c02 */ /* 0x000fce0008000f00 */
.L_x_128:
[----:B-1----:R1:W2:Y:S02]  /*88b0*/  SYNCS.PHASECHK.TRANS64.TRYWAIT P0, [R0+URZ], R3 ;  /* 0x00000003000075a7 */ /* 0x0022a400080011ff */
[----:B--2---:R-:W-:Y:S05]  /*88c0*/  @!P0 NANOSLEEP.SYNCS 0x989680 ;  /* 0x009896800000895d */ /* 0x004fea0003900000 */
[----:B------:R-:W2:Y:S02]  /*88d0*/  @!P0 SYNCS.PHASECHK.TRANS64 P0, [R0+URZ], R3 ;  /* 0x00000003000085a7 */ /* 0x000ea400080010ff */
[----:B--2---:R-:W-:Y:S05]  /*88e0*/  @!P0 BRA `(.L_x_128) ;  /* 0xfffffffc00f08947 */ /* 0x004fea000383ffff */
[----:B------:R-:W-:Y:S05]  /*88f0*/  BRA `(.L_x_129) ;  /* 0xffffffac004c7947 */ /* 0x000fea000383ffff */
.L_x_63:
[----:B------:R-:W-:-:S07]  /*8900*/  MOV R0, UR7 ;  /* 0x0000000700007c02 */ /* 0x000fce0008000f00 */
.L_x_130:
[----:B-1----:R1:W2:Y:S02]  /*8910*/  SYNCS.PHASECHK.TRANS64.TRYWAIT P0, [R0+URZ], R3 ;  /* 0x00000003000075a7 */ /* 0x0022a400080011ff */
[----:B--2---:R-:W-:Y:S05]  /*8920*/  @!P0 NANOSLEEP.SYNCS 0x989680 ;  /* 0x009896800000895d */ /* 0x004fea0003900000 */
[----:B------:R-:W2:Y:S02]  /*8930*/  @!P0 SYNCS.PHASECHK.TRANS64 P0, [R0+URZ], R3 ;  /* 0x00000003000085a7 */ /* 0x000ea400080010ff */
[----:B--2---:R-:W-:Y:S05]  /*8940*/  @!P0 BRA `(.L_x_130) ;  /* 0xfffffffc00f08947 */ /* 0x004fea000383ffff */
[----:B------:R-:W-:Y:S05]  /*8950*/  BRA `(.L_x_131) ;  /* 0xffffffac00587947 */ /* 0x000fea000383ffff */
.L_x_68:
[----:B--2---:R2:W3:Y:S02]  /*8960*/  SYNCS.PHASECHK.TRANS64.TRYWAIT P0, [R0+URZ+0x70], R3 ;  /* 0x00007003000075a7 */ /* 0x0044e400080011ff */
[----:B---3--:R-:W-:Y:S05]  /*8970*/  @!P0 NANOSLEEP.SYNCS 0x989680 ;  /* 0x009896800000895d */ /* 0x008fea0003900000 */
[----:B------:R-:W3:Y:S02]  /*8980*/  @!P0 SYNCS.PHASECHK.TRANS64 P0, [R0+URZ+0x70], R3 ;  /* 0x00007003000085a7 */ /* 0x000ee400080010ff */
[----:B---3--:R-:W-:Y:S05]  /*8990*/  @!P0 BRA `(.L_x_68) ;  /* 0xfffffffc00f08947 */ /* 0x008fea000383ffff */
[----:B------:R-:W-:Y:S05]  /*89a0*/  BRA `(.L_x_132) ;  /* 0xffffffb0005c7947 */ /* 0x000fea000383ffff */
.L_x_71:
[----:B------:R-:W-:Y:S07]  /*89b0*/  MOV R0, UR7 ;  /* 0x0000000700007c02 */ /* 0x000fee0008000f00 */
.L_x_133:
[----:B--2---:R2:W3:Y:S02]  /*89c0*/  SYNCS.PHASECHK.TRANS64.TRYWAIT P0, [R0+URZ+0x68], R3 ;  /* 0x00006803000075a7 */ /* 0x0044e400080011ff */
[----:B---3--:R-:W-:Y:S05]  /*89d0*/  @!P0 NANOSLEEP.SYNCS 0x989680 ;  /* 0x009896800000895d */ /* 0x008fea0003900000 */
[----:B------:R-:W3:Y:S02]  /*89e0*/  @!P0 SYNCS.PHASECHK.TRANS64 P0, [R0+URZ+0x68], R3 ;  /* 0x00006803000085a7 */ /* 0x000ee400080010ff */
[----:B---3--:R-:W-:Y:S05]  /*89f0*/  @!P0 BRA `(.L_x_133) ;  /* 0xfffffffc00f08947 */ /* 0x008fea000383ffff */
[----:B------:R-:W-:Y:S05]  /*8a00*/  BRA `(.L_x_70) ;  /* 0xffffffb4003c7947 */ /* 0x000fea000383ffff */
.L_x_74:
[----:B--2---:R-:W-:Y:S07]  /*8a10*/  MOV R3, UR7 ;  /* 0x0000000700037c02 */ /* 0x004fee0008000f00 */
.L_x_134:
[----:B-1----:R1:W2:Y:S02]  /*8a20*/  SYNCS.PHASECHK.TRANS64.TRYWAIT P0, [R3+URZ+0x50], R12 ;  /* 0x0000500c030075a7 */ /* 0x0022a400080011ff */
[----:B--2---:R-:W-:Y:S05]  /*8a30*/  @!P0 NANOSLEEP.SYNCS 0x989680 ;  /* 0x009896800000895d */ /* 0x004fea0003900000 */
[----:B------:R-:W2:Y:S02]  /*8a40*/  @!P0 SYNCS.PHASECHK.TRANS64 P0, [R3+URZ+0x50], R12 ;  /* 0x0000500c030085a7 */ /* 0x000ea400080010ff */
[----:B--2---:R-:W-:Y:S05]  /*8a50*/  @!P0 BRA `(.L_x_134) ;  /* 0xfffffffc00f08947 */ /* 0x004fea000383ffff */
[----:B------:R-:W-:Y:S05]  /*8a60*/  BRA `(.L_x_135) ;  /* 0xffffffb400b47947 */ /* 0x000fea000383ffff */
.L_x_75:
[----:B------:R-:W-:Y:S07]  /*8a70*/  MOV R3, UR7 ;  /* 0x0000000700037c02 */ /* 0x000fee0008000f00 */
.L_x_136:
[----:B-1----:R1:W2:Y:S02]  /*8a80*/  SYNCS.PHASECHK.TRANS64.TRYWAIT P0, [R3+URZ+0x58], R12 ;  /* 0x0000580c030075a7 */ /* 0x0022a400080011ff */
[----:B--2---:R-:W-:Y:S05]  /*8a90*/  @!P0 NANOSLEEP.SYNCS 0x989680 ;  /* 0x009896800000895d */ /* 0x004fea0003900000 */
[----:B------:R-:W2:Y:S02]  /*8aa0*/  @!P0 SYNCS.PHASECHK.TRANS64 P0, [R3+URZ+0x58], R12 ;  /* 0x0000580c030085a7 */ /* 0x000ea400080010ff */
[----:B--2---:R-:W-:Y:S05]  /*8ab0*/  @!P0 BRA `(.L_x_136) ;  /* 0xfffffffc00f08947 */ /* 0x004fea000383ffff */
[----:B------:R-:W-:Y:S05]  /*8ac0*/  BRA `(.L_x_137) ;  /* 0xffffffb800347947 */ /* 0x000fea000383ffff */
.L_x_77:
[----:B------:R-:W-:-:S07]  /*8ad0*/  MOV R0, UR7 ;  /* 0x0000000700007c02 */ /* 0x000fce0008000f00 */
.L_x_138:
[----:B-1----:R1:W3:Y:S02]  /*8ae0*/  SYNCS.PHASECHK.TRANS64.TRYWAIT P0, [R0+URZ+0x50], R3 ;  /* 0x00005003000075a7 */ /* 0x0022e400080011ff */
[----:B---3--:R-:W-:Y:S05]  /*8af0*/  @!P0 NANOSLEEP.SYNCS 0x989680 ;  /* 0x009896800000895d */ /* 0x008fea0003900000 */
[----:B------:R-:W3:Y:S02]  /*8b00*/  @!P0 SYNCS.PHASECHK.TRANS64 P0, [R0+URZ+0x50], R3 ;  /* 0x00005003000085a7 */ /* 0x000ee400080010ff */
[----:B---3--:R-:W-:Y:S05]  /*8b10*/  @!P0 BRA `(.L_x_138) ;  /* 0xfffffffc00f08947 */ /* 0x008fea000383ffff */
[----:B------:R-:W-:Y:S05]  /*8b20*/  BRA `(.L_x_139) ;  /* 0xffffffb800a47947 */ /* 0x000fea000383ffff */
.L_x_79:
[----:B--2---:R2:W4:Y:S02]  /*8b30*/  SYNCS.PHASECHK.TRANS64.TRYWAIT P0, [R0+URZ+0x70], R3 ;  /* 0x00007003000075a7 */ /* 0x00452400080011ff */
[----:B----4-:R-:W-:Y:S05]  /*8b40*/  @!P0 NANOSLEEP.SYNCS 0x989680 ;  /* 0x009896800000895d */ /* 0x010fea0003900000 */
[----:B------:R-:W4:Y:S02]  /*8b50*/  @!P0 SYNCS.PHASECHK.TRANS64 P0, [R0+URZ+0x70], R3 ;  /* 0x00007003000085a7 */ /* 0x000f2400080010ff */
[----:B----4-:R-:W-:Y:S05]  /*8b60*/  @!P0 BRA `(.L_x_79) ;  /* 0xfffffffc00f08947 */ /* 0x010fea000383ffff */
[----:B------:R-:W-:Y:S05]  /*8b70*/  BRA `(.L_x_140) ;  /* 0xffffffbc00707947 */ /* 0x000fea000383ffff */
.L_x_90:
[----:B-1----:R1:W3:Y:S02]  /*8b80*/  SYNCS.PHASECHK.TRANS64.TRYWAIT P1, [R3+URZ+0x40], R0 ;  /* 0x00004000030075a7 */ /* 0x0022e400080211ff */
[----:B---3--:R-:W-:Y:S05]  /*8b90*/  @!P1 NANOSLEEP.SYNCS 0x989680 ;  /* 0x009896800000995d */ /* 0x008fea0003900000 */
[----:B------:R-:W3:Y:S02]  /*8ba0*/  @!P1 SYNCS.PHASECHK.TRANS64 P1, [R3+URZ+0x40], R0 ;  /* 0x00004000030095a7 */ /* 0x000ee400080210ff */
[----:B---3--:R-:W-:Y:S05]  /*8bb0*/  @!P1 BRA `(.L_x_90) ;  /* 0xfffffffc00f09947 */ /* 0x008fea000383ffff */
[----:B------:R-:W-:Y:S05]  /*8bc0*/  BRA `(.L_x_89) ;  /* 0xffffffc800987947 */ /* 0x000fea000383ffff */
.L_x_92:
[----:B---3--:R3:W4:Y:S02]  /*8bd0*/  SYNCS.PHASECHK.TRANS64.TRYWAIT P0, [R116+URZ+0x90], R5 ;  /* 0x00009005740075a7 */ /* 0x00872400080011ff */
[----:B----4-:R-:W-:Y:S05]  /*8be0*/  @!P0 NANOSLEEP.SYNCS 0x989680 ;  /* 0x009896800000895d */ /* 0x010fea0003900000 */
[----:B------:R-:W4:Y:S02]  /*8bf0*/  @!P0 SYNCS.PHASECHK.TRANS64 P0, [R116+URZ+0x90], R5 ;  /* 0x00009005740085a7 */ /* 0x000f2400080010ff */
[----:B----4-:R-:W-:Y:S05]  /*8c00*/  @!P0 BRA `(.L_x_92) ;  /* 0xfffffffc00f08947 */ /* 0x010fea000383ffff */
[----:B------:R-:W-:Y:S05]  /*8c10*/  BRA `(.L_x_91) ;  /* 0xffffffc800f47947 */ /* 0x000fea000383ffff */
.L_x_100:
[----:B--2---:R2:W3:Y:S02]  /*8c20*/  SYNCS.PHASECHK.TRANS64.TRYWAIT P0, [R125+URZ+0x40], R0 ;  /* 0x000040007d0075a7 */ /* 0x0044e400080011ff */
[----:B---3--:R-:W-:Y:S05]  /*8c30*/  @!P0 NANOSLEEP.SYNCS 0x989680 ;  /* 0x009896800000895d */ /* 0x008fea0003900000 */
[----:B------:R-:W3:Y:S02]  /*8c40*/  @!P0 SYNCS.PHASECHK.TRANS64 P0, [R125+URZ+0x40], R0 ;  /* 0x000040007d0085a7 */ /* 0x000ee400080010ff */
[----:B---3--:R-:W-:Y:S05]  /*8c50*/  @!P0 BRA `(.L_x_100) ;  /* 0xfffffffc00f08947 */ /* 0x008fea000383ffff */
[----:B------:R-:W-:Y:S05]  /*8c60*/  BRA `(.L_x_99) ;  /* 0xffffffdc00f87947 */ /* 0x000fea000383ffff */
        .weak           $__internal_0_$__cuda_sm10x_tcgen05_guardrail_trap_col_being_dealloced_not_returned_by_alloc
        .type           $__internal_0_$__cuda_sm10x_tcgen05_guardrail_trap_col_being_dealloced_not_returned_by_alloc,@function
        .size           $__internal_0_$__cuda_sm10x_tcgen05_guardrail_trap_col_being_dealloced_not_returned_by_alloc,($__internal_1_$__cuda_sm10x_tcgen05_guardrail_trap_phase_invalid_during_alloc - $__internal_0_$__cuda_sm10x_tcgen05_guardrail_trap_col_being_dealloced_not_returned_by_alloc)
$__internal_0_$__cuda_sm10x_tcgen05_guardrail_trap_col_being_dealloced_not_returned_by_alloc:
[----:B------:R-:W-:Y:S05]  /*8c70*/  BPT.TRAP 0x1 ;  /* 0x000000040000795c */ /* 0x000fea0000300000 */
[----:B------:R-:W-:-:S04]  /*8c80*/  HFMA2 R3, -RZ, RZ, 0, 0 ;  /* 0x00000000ff037431 */ /* 0x000fc800000001ff */
[----:B------:R-:W-:Y:S05]  /*8c90*/  RET.REL.NODEC R2 `(_ZN7cutlass13device_kernelINS_4gemm6kernel13GemmUniversalIN4cute5tupleIJiiiiEEENS1_10collective13CollectiveMmaINS1_35MainloopSm100TmaUmmaWarpSpecializedILi4ELi2ELi4ENS5_IJNS4_1CILi1EEESB_SB_EEEEENS5_IJNSA_ILi128EEESE_SE_EEEaNS5_IJlSB_lEEEaSG_NS4_8TiledMMAINS4_8MMA_AtomIJNS4_15SM100_MMA_S8_SSIaaiLi128ELi128ELNS4_4UMMA5MajorE0ELSL_0ELNSK_8SaturateE0EEEEEENS4_6LayoutISC_NS5_IJNSA_ILi0EEESQ_SQ_EEEEENS5_IJNS4_10UnderscoreEST_ST_EEEEENS4_13SM90_TMA_LOADENS4_14ComposedLayoutINS4_7SwizzleILi3ELi4ELi3EEENS4_18smem_ptr_flag_bitsILi8EEENSP_INS5_IJNSA_ILi8EEESE_EEENS5_IJSE_SB_EEEEEEEvNS4_8identityESW_S16_vS17_EENS_8epilogue10collective18CollectiveEpilogueINS19_23Sm100TmaWarpSpecializedILi2ELi2ELi64ELb0ELb0EEEJSF_NS5_IJNSP_ISE_SB_EENSP_INSA_ILi64EEESB_EEEEEaSG_aSG_NS19_6fusion15FusionCallbacksIS1D_NS1I_17LinearCombinationIaiaiLNS_15FloatRoundStyleE2EEESF_S1H_JEEENS4_5SM1004TMEM4LOAD26SM100_TMEM_LOAD_32dp32b64xESW_NSX_INSY_ILi2ELi4ELi3EEES11_NSP_INS5_IJS12_S1F_EEENS5_IJS1F_SB_EEEEEEENS4_39AutoVectorizingCopyWithAssumedAlignmentILi128EEENS4_14SM90_TMA_STOREES1W_S1Y_S1Y_EEEvvEEEEvNT_6ParamsE) ;  /* 0xffffff7002d87950 */ /* 0x000fea0003c3ffff */
        .weak           $__internal_1_$__cuda_sm10x_tcgen05_guardrail_trap_phase_invalid_during_alloc
        .type           $__internal_1_$__cuda_sm10x_tcgen05_guardrail_trap_phase_invalid_during_alloc,@function
        .size           $__internal_1_$__cuda_sm10x_tcgen05_guardrail_trap_phase_invalid_during_alloc,($__internal_2_$__cuda_sm10x_tcgen05_guardrail_trap_unallocated_columns_being_dealloced - $__internal_1_$__cuda_sm10x_tcgen05_guardrail_trap_phase_invalid_during_alloc)
$__internal_1_$__cuda_sm10x_tcgen05_guardrail_trap_phase_invalid_during_alloc:
[----:B------:R-:W-:Y:S05]  /*8ca0*/  BPT.TRAP 0x1 ;  /* 0x000000040000795c */ /* 0x000fea0000300000 */
[----:B------:R-:W-:-:S04]  /*8cb0*/  MOV R3, 0x0 ;  /* 0x0000000000037802 */ /* 0x000fc80000000f00 */
[----:B------:R-:W-:Y:S05]  /*8cc0*/  RET.REL.NODEC R2 `(_ZN7cutlass13device_kernelINS_4gemm6kernel13GemmUniversalIN4cute5tupleIJiiiiEEENS1_10collective13CollectiveMmaINS1_35MainloopSm100TmaUmmaWarpSpecializedILi4ELi2ELi4ENS5_IJNS4_1CILi1EEESB_SB_EEEEENS5_IJNSA_ILi128EEESE_SE_EEEaNS5_IJlSB_lEEEaSG_NS4_8TiledMMAINS4_8MMA_AtomIJNS4_15SM100_MMA_S8_SSIaaiLi128ELi128ELNS4_4UMMA5MajorE0ELSL_0ELNSK_8SaturateE0EEEEEENS4_6LayoutISC_NS5_IJNSA_ILi0EEESQ_SQ_EEEEENS5_IJNS4_10UnderscoreEST_ST_EEEEENS4_13SM90_TMA_LOADENS4_14ComposedLayoutINS4_7SwizzleILi3ELi4ELi3EEENS4_18smem_ptr_flag_bitsILi8EEENSP_INS5_IJNSA_ILi8EEESE_EEENS5_IJSE_SB_EEEEEEEvNS4_8identityESW_S16_vS17_EENS_8epilogue10collective18CollectiveEpilogueINS19_23Sm100TmaWarpSpecializedILi2ELi2ELi64ELb0ELb0EEEJSF_NS5_IJNSP_ISE_SB_EENSP_INSA_ILi64EEESB_EEEEEaSG_aSG_NS19_6fusion15FusionCallbacksIS1D_NS1I_17LinearCombinationIaiaiLNS_15FloatRoundStyleE2EEESF_S1H_JEEENS4_5SM1004TMEM4LOAD26SM100_TMEM_LOAD_32dp32b64xESW_NSX_INSY_ILi2ELi4ELi3EEES11_NSP_INS5_IJS12_S1F_EEENS5_IJS1F_SB_EEEEEEENS4_39AutoVectorizingCopyWithAssumedAlignmentILi128EEENS4_14SM90_TMA_STOREES1W_S1Y_S1Y_EEEvvEEEEvNT_6ParamsE) ;  /* 0xffffff7002cc7950 */ /* 0x000fea0003c3ffff */
        .weak           $__internal_2_$__cuda_sm10x_tcgen05_guardrail_trap_unallocated_columns_being_dealloced
        .type           $__internal_2_$__cuda_sm10x_tcgen05_guardrail_trap_unallocated_columns_being_dealloced,@function
        .size           $__internal_2_$__cuda_sm10x_tcgen05_guardrail_trap_unallocated_columns_being_dealloced,(.L_x_142 - $__internal_2_$__cuda_sm10x_tcgen05_guardrail_trap_unallocated_columns_being_dealloced)
$__internal_2_$__cuda_sm10x_tcgen05_guardrail_trap_unallocated_columns_being_dealloced:
[----:B------:R-:W-:Y:S05]  /*8cd0*/  BPT.TRAP 0x1 ;  /* 0x000000040000795c */ /* 0x000fea0000300000 */
[----:B------:R-:W-:-:S04]  /*8ce0*/  HFMA2 R3, -RZ, RZ, 0, 0 ;  /* 0x00000000ff037431 */ /* 0x000fc800000001ff */
[----:B------:R-:W-:Y:S05]  /*8cf0*/  RET.REL.NODEC R2 `(_ZN7cutlass13device_kernelINS_4gemm6kernel13GemmUniversalIN4cute5tupleIJiiiiEEENS1_10collective13CollectiveMmaINS1_35MainloopSm100TmaUmmaWarpSpecializedILi4ELi2ELi4ENS5_IJNS4_1CILi1EEESB_SB_EEEEENS5_IJNSA_ILi128EEESE_SE_EEEaNS5_IJlSB_lEEEaSG_NS4_8TiledMMAINS4_8MMA_AtomIJNS4_15SM100_MMA_S8_SSIaaiLi128ELi128ELNS4_4UMMA5MajorE0ELSL_0ELNSK_8SaturateE0EEEEEENS4_6LayoutISC_NS5_IJNSA_ILi0EEESQ_SQ_EEEEENS5_IJNS4_10UnderscoreEST_ST_EEEEENS4_13SM90_TMA_LOADENS4_14ComposedLayoutINS4_7SwizzleILi3ELi4ELi3EEENS4_18smem_ptr_flag_bitsILi8EEENSP_INS5_IJNSA_ILi8EEESE_EEENS5_IJSE_SB_EEEEEEEvNS4_8identityESW_S16_vS17_EENS_8epilogue10collective18CollectiveEpilogueINS19_23Sm100TmaWarpSpecializedILi2ELi2ELi64ELb0ELb0EEEJSF_NS5_IJNSP_ISE_SB_EENSP_INSA_ILi64EEESB_EEEEEaSG_aSG_NS19_6fusion15FusionCallbacksIS1D_NS1I_17LinearCombinationIaiaiLNS_15FloatRoundStyleE2EEESF_S1H_JEEENS4_5SM1004TMEM4LOAD26SM100_TMEM_LOAD_32dp32b64xESW_NSX_INSY_ILi2ELi4ELi3EEES11_NSP_INS5_IJS12_S1F_EEENS5_IJS1F_SB_EEEEEEENS4_39AutoVectorizingCopyWithAssumedAlignmentILi128EEENS4_14SM90_TMA_STOREES1W_S1Y_S1Y_EEEvvEEEEvNT_6ParamsE) ;  /* 0xffffff7002c07950 */ /* 0x000fea0003c3ffff */
.L_x_141:
[----:B------:R-:W-:-:S00]  /*8d00*/  BRA `(.L_x_141) ;  /* 0xfffffffc00fc7947 */ /* 0x000fc0000383ffff */
[----:B------:R-:W-:-:S00]  /*8d10*/  NOP ;  /* 0x0000000000007918 */ /* 0x000fc00000000000 */
        /* <DEDUP_REMOVED lines=14> */
.L_x_142:


//--------------------- .nv.global.init           --------------------------
	.section	.nv.global.init,"aw",@progbits
.nv.global.init:
	.type		$str$27,@object
	.size		$str$27,($str$28 - $str$27)
$str$27:
        /*0000*/ 	.byte	0x28, 0x61, 0x64, 0x64, 0x72, 0x65, 0x73, 0x73, 0x20, 0x26, 0x20, 0x6d, 0x61, 0x73, 0x6b, 0x29
        /*0010*/ 	.byte	0x20, 0x3d, 0x3d, 0x20, 0x30, 0x00
	.type		$str$28,@object
	.size		$str$28,($str$26 - $str$28)
$str$28:
        /*0016*/ 	.byte	0x2f, 0x74, 0x6d, 0x70, 0x2f, 0x63, 0x75, 0x74, 0x6c, 0x61, 0x73, 0x73, 0x5f, 0x73, 0x77, 0x65
        /*0026*/ 	.byte	0x65, 0x70, 0x5f, 0x73, 0x72, 0x63, 0x2f, 0x69, 0x6e, 0x63, 0x6c, 0x75, 0x64, 0x65, 0x2f, 0x63
        /*0036*/ 	.byte	0x75, 0x74, 0x65, 0x2f, 0x70, 0x6f, 0x69, 0x6e, 0x74, 0x65, 0x72, 0x5f, 0x66, 0x6c, 0x61, 0x67
        /*0046*/ 	.byte	0x67, 0x65, 0x64, 0x2e, 0x68, 0x70, 0x70, 0x00
	.type		$str$26,@object
	.size		$str$26,($str$25 - $str$26)
$str$26:
        /*004e*/ 	.byte	0x2f, 0x74, 0x6d, 0x70, 0x2f, 0x63, 0x75, 0x74, 0x6c, 0x61, 0x73, 0x73, 0x5f, 0x73, 0x77, 0x65
        /*005e*/ 	.byte	0x65, 0x70, 0x5f, 0x73, 0x72, 0x63, 0x2f, 0x69, 0x6e, 0x63, 0x6c, 0x75, 0x64, 0x65, 0x2f, 0x63
        /*006e*/ 	.byte	0x75, 0x74, 0x65, 0x2f, 0x61, 0x74, 0x6f, 0x6d, 0x2f, 0x63, 0x6f, 0x70, 0x79, 0x5f, 0x74, 0x72
        /*007e*/ 	.byte	0x61, 0x69, 0x74, 0x73, 0x5f, 0x73, 0x6d, 0x31, 0x30, 0x30, 0x2e, 0x68, 0x70, 0x70, 0x00
	.type		$str$25,@object
	.size		$str$25,(__unnamed_1 - $str$25)
$str$25:
        /*008d*/ 	.byte	0x28, 0x28, 0x75, 0x69, 0x6e, 0x74, 0x33, 0x32, 0x5f, 0x74, 0x28, 0x74, 0x68, 0x72, 0x65, 0x61
        /*009d*/ 	.byte	0x64, 0x49, 0x64, 0x78, 0x2e, 0x78, 0x29, 0x20, 0x2f, 0x20, 0x33, 0x32, 0x29, 0x20, 0x25, 0x20
        /*00ad*/ 	.byte	0x34, 0x29, 0x20, 0x3d, 0x3d, 0x20, 0x28, 0x28, 0x28, 0x74, 0x6d, 0x65, 0x6d, 0x5f, 0x61, 0x64
        /*00bd*/ 	.byte	0x64, 0x72, 0x20, 0x3e, 0x3e, 0x20, 0x31, 0x36, 0x29, 0x20, 0x2f, 0x20, 0x33, 0x32, 0x29, 0x20
        /*00cd*/ 	.byte	0x25, 0x20, 0x34, 0x29, 0x00
	.type		__unnamed_1,@object
	.size		__unnamed_1,(__unnamed_2 - __unnamed_1)
__unnamed_1:
        /*00d2*/ 	.byte	0x61, 0x75, 0x74, 0x6f, 0x20, 0x63, 0x75, 0x74, 0x65, 0x3a, 0x3a, 0x61, 0x73, 0x5f, 0x70, 0x6f
        /* <DEDUP_REMOVED lines=24> */
        /*0262*/ 	.byte	0x5d, 0x00
	.type		__unnamed_2,@object
	.size		__unnamed_2,(.L_2 - __unnamed_2)
__unnamed_2:
        /* <DEDUP_REMOVED lines=42> */
        /*0504*/ 	.byte	0x43, 0x3c, 0x30, 0x3e, 0x3e, 0x3e, 0x3e, 0x5d, 0x00
.L_2:


//--------------------- .nv.shared._ZN7cutlass13device_kernelINS_4gemm6kernel13GemmUniversalIN4cute5tupleIJiiiiEEENS1_10collective13CollectiveMmaINS1_35MainloopSm100TmaUmmaWarpSpecializedILi4ELi2ELi4ENS5_IJNS4_1CILi1EEESB_SB_EEEEENS5_IJNSA_ILi128EEESE_SE_EEEaNS5_IJlSB_lEEEaSG_NS4_8TiledMMAINS4_8MMA_AtomIJNS4_15SM100_MMA_S8_SSIaaiLi128ELi128ELNS4_4UMMA5MajorE0ELSL_0ELNSK_8SaturateE0EEEEEENS4_6LayoutISC_NS5_IJNSA_ILi0EEESQ_SQ_EEEEENS5_IJNS4_10UnderscoreEST_ST_EEEEENS4_13SM90_TMA_LOADENS4_14ComposedLayoutINS4_7SwizzleILi3ELi4ELi3EEENS4_18smem_ptr_flag_bitsILi8EEENSP_INS5_IJNSA_ILi8EEESE_EEENS5_IJSE_SB_EEEEEEEvNS4_8identityESW_S16_vS17_EENS_8epilogue10collective18CollectiveEpilogueINS19_23Sm100TmaWarpSpecializedILi2ELi2ELi64ELb0ELb0EEEJSF_NS5_IJNSP_ISE_SB_EENSP_INSA_ILi64EEESB_EEEEEaSG_aSG_NS19_6fusion15FusionCallbacksIS1D_NS1I_17LinearCombinationIaiaiLNS_15FloatRoundStyleE2EEESF_S1H_JEEENS4_5SM1004TMEM4LOAD26SM100_TMEM_LOAD_32dp32b64xESW_NSX_INSY_ILi2ELi4ELi3EEES11_NSP_INS5_IJS12_S1F_EEENS5_IJS1F_SB_EEEEEEENS4_39AutoVectorizingCopyWithAssumedAlignmentILi128EEENS4_14SM90_TMA_STOREES1W_S1Y_S1Y_EEEvvEEEEvNT_6ParamsE --------------------------
	.section	.nv.shared._ZN7cutlass13device_kernelINS_4gemm6kernel13GemmUniversalIN4cute5tupleIJiiiiEEENS1_10collective13CollectiveMmaINS1_35MainloopSm100TmaUmmaWarpSpecializedILi4ELi2ELi4ENS5_IJNS4_1CILi1EEESB_SB_EEEEENS5_IJNSA_ILi128EEESE_SE_EEEaNS5_IJlSB_lEEEaSG_NS4_8TiledMMAINS4_8MMA_AtomIJNS4_15SM100_MMA_S8_SSIaaiLi128ELi128ELNS4_4UMMA5MajorE0ELSL_0ELNSK_8SaturateE0EEEEEENS4_6LayoutISC_NS5_IJNSA_ILi0EEESQ_SQ_EEEEENS5_IJNS4_10UnderscoreEST_ST_EEEEENS4_13SM90_TMA_LOADENS4_14ComposedLayoutINS4_7SwizzleILi3ELi4ELi3EEENS4_18smem_ptr_flag_bitsILi8EEENSP_INS5_IJNSA_ILi8EEESE_EEENS5_IJSE_SB_EEEEEEEvNS4_8identityESW_S16_vS17_EENS_8epilogue10collective18CollectiveEpilogueINS19_23Sm100TmaWarpSpecializedILi2ELi2ELi64ELb0ELb0EEEJSF_NS5_IJNSP_ISE_SB_EENSP_INSA_ILi64EEESB_EEEEEaSG_aSG_NS19_6fusion15FusionCallbacksIS1D_NS1I_17LinearCombinationIaiaiLNS_15FloatRoundStyleE2EEESF_S1H_JEEENS4_5SM1004TMEM4LOAD26SM100_TMEM_LOAD_32dp32b64xESW_NSX_INSY_ILi2ELi4ELi3EEES11_NSP_INS5_IJS12_S1F_EEENS5_IJS1F_SB_EEEEEEENS4_39AutoVectorizingCopyWithAssumedAlignmentILi128EEENS4_14SM90_TMA_STOREES1W_S1Y_S1Y_EEEvvEEEEvNT_6ParamsE,"aw",@nobits
	.sectionflags	@""
	.align	16
	.zero		1024


//--------------------- .nv.shared.reserved.0     --------------------------
	.section	.nv.shared.reserved.0,"aw",@nobits
	.weak		__nv_reservedSMEM_offset_0_alias
	.size		__nv_reservedSMEM_offset_0_alias, 0, 64
	.other		__nv_reservedSMEM_offset_0_alias,@"STO_CUDA_RESERVED_SHARED STV_DEFAULT"
__nv_reservedSMEM_offset_0_alias:
	.zero		0
.nv.shared.reserved.0:
	.zero		64
	.weak		__nv_reservedSMEM_tcgen05_partition
	.type		__nv_reservedSMEM_tcgen05_partition,@object
	.size		__nv_reservedSMEM_tcgen05_partition,(.L_0 - __nv_reservedSMEM_tcgen05_partition)
__nv_reservedSMEM_tcgen05_partition:
	.zero		32
.L_0:


//--------------------- .nv.global                --------------------------
	.section	.nv.global,"aw",@nobits
.nv.global:
	.type		_ZN39_INTERNAL_84508b9b_4_k_cu_24a62061_96614cute1_E,@object
	.size		_ZN39_INTERNAL_84508b9b_4_k_cu_24a62061_96614cute1_E,(_ZN39_INTERNAL_84508b9b_4_k_cu_24a62061_96614cuda3std3__45__cpo6cbeginE - _ZN39_INTERNAL_84508b9b_4_k_cu_24a62061_96614cute1_E)
_ZN39_INTERNAL_84508b9b_4_k_cu_24a62061_96614cute1_E:
	.zero		1
	.type		_ZN39_INTERNAL_84508b9b_4_k_cu_24a62061_96614cuda3std3__45__cpo6cbeginE,@object
	.size		_ZN39_INTERNAL_84508b9b_4_k_cu_24a62061_96614cuda3std3__45__cpo6cbeginE,(_ZN39_INTERNAL_84508b9b_4_k_cu_24a62061_96614cuda3std3__48in_placeE - _ZN39_INTERNAL_84508b9b_4_k_cu_24a62061_96614cuda3std3__45__cpo6cbeginE)
_ZN39_INTERNAL_84508b9b_4_k_cu_24a62061_96614cuda3std3__45__cpo6cbeginE:
	.zero		1
	.type		_ZN39_INTERNAL_84508b9b_4_k_cu_24a62061_96614cuda3std3__48in_placeE,@object
	.size		_ZN39_INTERNAL_84508b9b_4_k_cu_24a62061_96614cuda3std3__48in_placeE,(_ZN39_INTERNAL_84508b9b_4_k_cu_24a62061_96614cuda3std6ranges3__45__cpo9iter_moveE - _ZN39_INTERNAL_84508b9b_4_k_cu_24a62061_96614cuda3std3__48in_placeE)
_ZN39_INTERNAL_84508b9b_4_k_cu_24a62061_96614cuda3std3__48in_placeE:
	.zero		1
	.type		_ZN39_INTERNAL_84508b9b_4_k_cu_24a62061_96614cuda3std6ranges3__45__cpo9iter_moveE,@object
	.size		_ZN39_INTERNAL_84508b9b_4_k_cu_24a62061_96614cuda3std6ranges3__45__cpo9iter_moveE,(_ZN39_INTERNAL_84508b9b_4_k_cu_24a62061_96614cuda3std3__45__cpo5beginE - _ZN39_INTERNAL_84508b9b_4_k_cu_24a62061_96614cuda3std6ranges3__45__cpo9iter_moveE)
_ZN39_INTERNAL_84508b9b_4_k_cu_24a62061_96614cuda3std6ranges3__45__cpo9iter_moveE:
	.zero		1
	.type		_ZN39_INTERNAL_84508b9b_4_k_cu_24a62061_96614cuda3std3__45__cpo5beginE,@object
	.size		_ZN39_INTERNAL_84508b9b_4_k_cu_24a62061_96614cuda3std3__45__cpo5beginE,(_ZN39_INTERNAL_84508b9b_4_k_cu_24a62061_96614cuda3std3__441_GLOBAL__N__84508b9b_4_k_cu_24a62061_96616ignoreE - _ZN39_INTERNAL_84508b9b_4_k_cu_24a62061_96614cuda3std3__45__cpo5beginE)
_ZN39_INTERNAL_84508b9b_4_k_cu_24a62061_96614cuda3std3__45__cpo5beginE:
	.zero		1
	.type		_ZN39_INTERNAL_84508b9b_4_k_cu_24a62061_96614cuda3std3__441_GLOBAL__N__84508b9b_4_k_cu_24a62061_96616ignoreE,@object
	.size		_ZN39_INTERNAL_84508b9b_4_k_cu_24a62061_96614cuda3std3__441_GLOBAL__N__84508b9b_4_k_cu_24a62061_96616ignoreE,(_ZN39_INTERNAL_84508b9b_4_k_cu_24a62061_96614cute7productE - _ZN39_INTERNAL_84508b9b_4_k_cu_24a62061_96614cuda3std3__441_GLOBAL__N__84508b9b_4_k_cu_24a62061_96616ignoreE)
_ZN39_INTERNAL_84508b9b_4_k_cu_24a62061_96614cuda3std3__441_GLOBAL__N__84508b9b_4_k_cu_24a62061_96616ignoreE:
	.zero		1
	.type		_ZN39_INTERNAL_84508b9b_4_k_cu_24a62061_96614cute7productE,@object
	.size		_ZN39_INTERNAL_84508b9b_4_k_cu_24a62061_96614cute7productE,(_ZN39_INTERNAL_84508b9b_4_k_cu_24a62061_96614cuda3std3__45__cpo3endE - _ZN39_INTERNAL_84508b9b_4_k_cu_24a62061_96614cute7productE)
_ZN39_INTERNAL_84508b9b_4_k_cu_24a62061_96614cute7productE:
	.zero		1
	.type		_ZN39_INTERNAL_84508b9b_4_k_cu_24a62061_96614cuda3std3__45__cpo3endE,@object
	.size		_ZN39_INTERNAL_84508b9b_4_k_cu_24a62061_96614cuda3std3__45__cpo3endE,(_ZN39_INTERNAL_84508b9b_4_k_cu_24a62061_96614cuda3std3__419piecewise_constructE - _ZN39_INTERNAL_84508b9b_4_k_cu_24a62061_96614cuda3std3__45__cpo3endE)
_ZN39_INTERNAL_84508b9b_4_k_cu_24a62061_96614cuda3std3__45__cpo3endE:
	.zero		1
	.type		_ZN39_INTERNAL_84508b9b_4_k_cu_24a62061_96614cuda3std3__419piecewise_constructE,@object
	.size		_ZN39_INTERNAL_84508b9b_4_k_cu_24a62061_96614cuda3std3__419piecewise_constructE,(_ZN39_INTERNAL_84508b9b_4_k_cu_24a62061_96614cuda3std3__45__cpo4cendE - _ZN39_INTERNAL_84508b9b_4_k_cu_24a62061_96614cuda3std3__419piecewise_constructE)
_ZN39_INTERNAL_84508b9b_4_k_cu_24a62061_96614cuda3std3__419piecewise_constructE:
	.zero		1
	.type		_ZN39_INTERNAL_84508b9b_4_k_cu_24a62061_96614cuda3std3__45__cpo4cendE,@object
	.size		_ZN39_INTERNAL_84508b9b_4_k_cu_24a62061_96614cuda3std3__45__cpo4cendE,(_ZN39_INTERNAL_84508b9b_4_k_cu_24a62061_96614cuda3std6ranges3__45__cpo4swapE - _ZN39_INTERNAL_84508b9b_4_k_cu_24a62061_96614cuda3std3__45__cpo4cendE)
_ZN39_INTERNAL_84508b9b_4_k_cu_24a62061_96614cuda3std3__45__cpo4cendE:
	.zero		1
	.type		_ZN39_INTERNAL_84508b9b_4_k_cu_24a62061_96614cuda3std6ranges3__45__cpo4swapE,@object
	.size		_ZN39_INTERNAL_84508b9b_4_k_cu_24a62061_96614cuda3std6ranges3__45__cpo4swapE,(.L_10 - _ZN39_INTERNAL_84508b9b_4_k_cu_24a62061_96614cuda3std6ranges3__45__cpo4swapE)
_ZN39_INTERNAL_84508b9b_4_k_cu_24a62061_96614cuda3std6ranges3__45__cpo4swapE:
	.zero		1
.L_10:


//--------------------- .nv.constant0._ZN7cutlass13device_kernelINS_4gemm6kernel13GemmUniversalIN4cute5tupleIJiiiiEEENS1_10collective13CollectiveMmaINS1_35MainloopSm100TmaUmmaWarpSpecializedILi4ELi2ELi4ENS5_IJNS4_1CILi1EEESB_SB_EEEEENS5_IJNSA_ILi128EEESE_SE_EEEaNS5_IJlSB_lEEEaSG_NS4_8TiledMMAINS4_8MMA_AtomIJNS4_15SM100_MMA_S8_SSIaaiLi128ELi128ELNS4_4UMMA5MajorE0ELSL_0ELNSK_8SaturateE0EEEEEENS4_6LayoutISC_NS5_IJNSA_ILi0EEESQ_SQ_EEEEENS5_IJNS4_10UnderscoreEST_ST_EEEEENS4_13SM90_TMA_LOADENS4_14ComposedLayoutINS4_7SwizzleILi3ELi4ELi3EEENS4_18smem_ptr_flag_bitsILi8EEENSP_INS5_IJNSA_ILi8EEESE_EEENS5_IJSE_SB_EEEEEEEvNS4_8identityESW_S16_vS17_EENS_8epilogue10collective18CollectiveEpilogueINS19_23Sm100TmaWarpSpecializedILi2ELi2ELi64ELb0ELb0EEEJSF_NS5_IJNSP_ISE_SB_EENSP_INSA_ILi64EEESB_EEEEEaSG_aSG_NS19_6fusion15FusionCallbacksIS1D_NS1I_17LinearCombinationIaiaiLNS_15FloatRoundStyleE2EEESF_S1H_JEEENS4_5SM1004TMEM4LOAD26SM100_TMEM_LOAD_32dp32b64xESW_NSX_INSY_ILi2ELi4ELi3EEES11_NSP_INS5_IJS12_S1F_EEENS5_IJS1F_SB_EEEEEEENS4_39AutoVectorizingCopyWithAssumedAlignmentILi128EEENS4_14SM90_TMA_STOREES1W_S1Y_S1Y_EEEvvEEEEvNT_6ParamsE --------------------------
	.section	.nv.constant0._ZN7cutlass13device_kernelINS_4gemm6kernel13GemmUniversalIN4cute5tupleIJiiiiEEENS1_10collective13CollectiveMmaINS1_35MainloopSm100TmaUmmaWarpSpecializedILi4ELi2ELi4ENS5_IJNS4_1CILi1EEESB_SB_EEEEENS5_IJNSA_ILi128EEESE_SE_EEEaNS5_IJlSB_lEEEaSG_NS4_8TiledMMAINS4_8MMA_AtomIJNS4_15SM100_MMA_S8_SSIaaiLi128ELi128ELNS4_4UMMA5MajorE0ELSL_0ELNSK_8SaturateE0EEEEEENS4_6LayoutISC_NS5_IJNSA_ILi0EEESQ_SQ_EEEEENS5_IJNS4_10UnderscoreEST_ST_EEEEENS4_13SM90_TMA_LOADENS4_14ComposedLayoutINS4_7SwizzleILi3ELi4ELi3EEENS4_18smem_ptr_flag_bitsILi8EEENSP_INS5_IJNSA_ILi8EEESE_EEENS5_IJSE_SB_EEEEEEEvNS4_8identityESW_S16_vS17_EENS_8epilogue10collective18CollectiveEpilogueINS19_23Sm100TmaWarpSpecializedILi2ELi2ELi64ELb0ELb0EEEJSF_NS5_IJNSP_ISE_SB_EENSP_INSA_ILi64EEESB_EEEEEaSG_aSG_NS19_6fusion15FusionCallbacksIS1D_NS1I_17LinearCombinationIaiaiLNS_15FloatRoundStyleE2EEESF_S1H_JEEENS4_5SM1004TMEM4LOAD26SM100_TMEM_LOAD_32dp32b64xESW_NSX_INSY_ILi2ELi4ELi3EEES11_NSP_INS5_IJS12_S1F_EEENS5_IJS1F_SB_EEEEEEENS4_39AutoVectorizingCopyWithAssumedAlignmentILi128EEENS4_14SM90_TMA_STOREES1W_S1Y_S1Y_EEEvvEEEEvNT_6ParamsE,"a",@progbits
	.sectionflags	@""
	.align	4
.nv.constant0._ZN7cutlass13device_kernelINS_4gemm6kernel13GemmUniversalIN4cute5tupleIJiiiiEEENS1_10collective13CollectiveMmaINS1_35MainloopSm100TmaUmmaWarpSpecializedILi4ELi2ELi4ENS5_IJNS4_1CILi1EEESB_SB_EEEEENS5_IJNSA_ILi128EEESE_SE_EEEaNS5_IJlSB_lEEEaSG_NS4_8TiledMMAINS4_8MMA_AtomIJNS4_15SM100_MMA_S8_SSIaaiLi128ELi128ELNS4_4UMMA5MajorE0ELSL_0ELNSK_8SaturateE0EEEEEENS4_6LayoutISC_NS5_IJNSA_ILi0EEESQ_SQ_EEEEENS5_IJNS4_10UnderscoreEST_ST_EEEEENS4_13SM90_TMA_LOADENS4_14ComposedLayoutINS4_7SwizzleILi3ELi4ELi3EEENS4_18smem_ptr_flag_bitsILi8EEENSP_INS5_IJNSA_ILi8EEESE_EEENS5_IJSE_SB_EEEEEEEvNS4_8identityESW_S16_vS17_EENS_8epilogue10collective18CollectiveEpilogueINS19_23Sm100TmaWarpSpecializedILi2ELi2ELi64ELb0ELb0EEEJSF_NS5_IJNSP_ISE_SB_EENSP_INSA_ILi64EEESB_EEEEEaSG_aSG_NS19_6fusion15FusionCallbacksIS1D_NS1I_17LinearCombinationIaiaiLNS_15FloatRoundStyleE2EEESF_S1H_JEEENS4_5SM1004TMEM4LOAD26SM100_TMEM_LOAD_32dp32b64xESW_NSX_INSY_ILi2ELi4ELi3EEES11_NSP_INS5_IJS12_S1F_EEENS5_IJS1F_SB_EEEEEEENS4_39AutoVectorizingCopyWithAssumedAlignmentILi128EEENS4_14SM90_TMA_STOREES1W_S1Y_S1Y_EEEvvEEEEvNT_6ParamsE:
	.zero		2944


//--------------------- SYMBOLS --------------------------

	.type		.nv.reservedSmem.offset0,@object
	.size		.nv.reservedSmem.offset0,0x4
	.type		.nv.reservedSmem.cap,@object
	.size		.nv.reservedSmem.cap,0x4
	.type		__assertfail,@function
